//
// Generated by NVIDIA NVVM Compiler
//
// Compiler Build ID: CL-36424714
// Cuda compilation tools, release 13.0, V13.0.88
// Based on NVVM 20.0.0
//

.version 9.0
.target sm_100
.address_size 64

	// .globl	_Z11bombardmentiiPfPi
// _ZZ10relaxationiPfE8sm_layer has been demoted

.visible .entry _Z11bombardmentiiPfPi(
	.param .u32 _Z11bombardmentiiPfPi_param_0,
	.param .u32 _Z11bombardmentiiPfPi_param_1,
	.param .u64 .ptr .align 1 _Z11bombardmentiiPfPi_param_2,
	.param .u64 .ptr .align 1 _Z11bombardmentiiPfPi_param_3
)
{
	.reg .pred 	%p<24>;
	.reg .b32 	%r<58>;
	.reg .b32 	%f<76>;
	.reg .b64 	%rd<15>;

	ld.param.u32 	%r10, [_Z11bombardmentiiPfPi_param_0];
	ld.param.u32 	%r11, [_Z11bombardmentiiPfPi_param_1];
	ld.param.u64 	%rd6, [_Z11bombardmentiiPfPi_param_2];
	ld.param.u64 	%rd7, [_Z11bombardmentiiPfPi_param_3];
	cvta.to.global.u64 	%rd1, %rd7;
	mov.u32 	%r12, %ctaid.x;
	mov.u32 	%r13, %ntid.x;
	mov.u32 	%r14, %tid.x;
	mad.lo.s32 	%r1, %r12, %r13, %r14;
	setp.ge.s32 	%p1, %r1, %r11;
	setp.lt.s32 	%p2, %r10, 1;
	or.pred  	%p3, %p1, %p2;
	@%p3 bra 	$L__BB0_9;
	cvta.to.global.u64 	%rd8, %rd6;
	cvt.rn.f32.s32 	%f1, %r11;
	mov.f32 	%f10, 0f3A83126F;
	div.rn.f32 	%f2, %f10, %f1;
	mov.f32 	%f11, 0fBA83126F;
	div.rn.f32 	%f3, %f11, %f1;
	mul.wide.s32 	%rd9, %r1, 4;
	add.s64 	%rd2, %rd8, %rd9;
	ld.global.f32 	%f74, [%rd2];
	and.b32  	%r2, %r10, 3;
	setp.lt.u32 	%p4, %r10, 4;
	mov.b32 	%r57, 0;
	@%p4 bra 	$L__BB0_4;
	and.b32  	%r57, %r10, 2147483644;
	neg.s32 	%r55, %r57;
	add.s64 	%rd14, %rd1, 16;
$L__BB0_3:
	.pragma "nounroll";
	ld.global.u32 	%r16, [%rd14+-12];
	cvt.rn.f32.s32 	%f12, %r16;
	mul.f32 	%f13, %f12, 0f447A0000;
	ld.global.u32 	%r17, [%rd14+-16];
	sub.s32 	%r18, %r17, %r1;
	abs.s32 	%r19, %r18;
	add.s32 	%r20, %r19, 1;
	cvt.rn.f32.u32 	%f14, %r20;
	sqrt.rn.f32 	%f15, %f14;
	div.rn.f32 	%f16, %f13, %f1;
	div.rn.f32 	%f17, %f16, %f15;
	setp.ltu.f32 	%p5, %f17, %f2;
	setp.gtu.f32 	%p6, %f17, %f3;
	selp.f32 	%f18, 0f00000000, %f17, %p5;
	selp.f32 	%f19, %f18, %f17, %p6;
	add.f32 	%f20, %f19, %f74;
	st.global.f32 	[%rd2], %f20;
	ld.global.u32 	%r21, [%rd14+-4];
	cvt.rn.f32.s32 	%f21, %r21;
	mul.f32 	%f22, %f21, 0f447A0000;
	ld.global.u32 	%r22, [%rd14+-8];
	sub.s32 	%r23, %r22, %r1;
	abs.s32 	%r24, %r23;
	add.s32 	%r25, %r24, 1;
	cvt.rn.f32.u32 	%f23, %r25;
	sqrt.rn.f32 	%f24, %f23;
	div.rn.f32 	%f25, %f22, %f1;
	div.rn.f32 	%f26, %f25, %f24;
	setp.ltu.f32 	%p7, %f26, %f2;
	setp.gtu.f32 	%p8, %f26, %f3;
	selp.f32 	%f27, 0f00000000, %f26, %p7;
	selp.f32 	%f28, %f27, %f26, %p8;
	add.f32 	%f29, %f28, %f20;
	st.global.f32 	[%rd2], %f29;
	ld.global.u32 	%r26, [%rd14+4];
	cvt.rn.f32.s32 	%f30, %r26;
	mul.f32 	%f31, %f30, 0f447A0000;
	ld.global.u32 	%r27, [%rd14];
	sub.s32 	%r28, %r27, %r1;
	abs.s32 	%r29, %r28;
	add.s32 	%r30, %r29, 1;
	cvt.rn.f32.u32 	%f32, %r30;
	sqrt.rn.f32 	%f33, %f32;
	div.rn.f32 	%f34, %f31, %f1;
	div.rn.f32 	%f35, %f34, %f33;
	setp.ltu.f32 	%p9, %f35, %f2;
	setp.gtu.f32 	%p10, %f35, %f3;
	selp.f32 	%f36, 0f00000000, %f35, %p9;
	selp.f32 	%f37, %f36, %f35, %p10;
	add.f32 	%f38, %f37, %f29;
	st.global.f32 	[%rd2], %f38;
	ld.global.u32 	%r31, [%rd14+12];
	cvt.rn.f32.s32 	%f39, %r31;
	mul.f32 	%f40, %f39, 0f447A0000;
	ld.global.u32 	%r32, [%rd14+8];
	sub.s32 	%r33, %r32, %r1;
	abs.s32 	%r34, %r33;
	add.s32 	%r35, %r34, 1;
	cvt.rn.f32.u32 	%f41, %r35;
	sqrt.rn.f32 	%f42, %f41;
	div.rn.f32 	%f43, %f40, %f1;
	div.rn.f32 	%f44, %f43, %f42;
	setp.ltu.f32 	%p11, %f44, %f2;
	setp.gtu.f32 	%p12, %f44, %f3;
	selp.f32 	%f45, 0f00000000, %f44, %p11;
	selp.f32 	%f46, %f45, %f44, %p12;
	add.f32 	%f74, %f46, %f38;
	st.global.f32 	[%rd2], %f74;
	add.s32 	%r55, %r55, 4;
	add.s64 	%rd14, %rd14, 32;
	setp.ne.s32 	%p13, %r55, 0;
	@%p13 bra 	$L__BB0_3;
$L__BB0_4:
	setp.eq.s32 	%p14, %r2, 0;
	@%p14 bra 	$L__BB0_9;
	setp.eq.s32 	%p15, %r2, 1;
	@%p15 bra 	$L__BB0_7;
	shl.b32 	%r36, %r57, 1;
	mul.wide.u32 	%rd10, %r36, 4;
	add.s64 	%rd11, %rd1, %rd10;
	ld.global.u32 	%r37, [%rd11+4];
	cvt.rn.f32.s32 	%f47, %r37;
	mul.f32 	%f48, %f47, 0f447A0000;
	ld.global.u32 	%r38, [%rd11];
	sub.s32 	%r39, %r38, %r1;
	abs.s32 	%r40, %r39;
	add.s32 	%r41, %r40, 1;
	cvt.rn.f32.u32 	%f49, %r41;
	sqrt.rn.f32 	%f50, %f49;
	div.rn.f32 	%f51, %f48, %f1;
	div.rn.f32 	%f52, %f51, %f50;
	setp.ltu.f32 	%p16, %f52, %f2;
	setp.gtu.f32 	%p17, %f52, %f3;
	selp.f32 	%f53, 0f00000000, %f52, %p16;
	selp.f32 	%f54, %f53, %f52, %p17;
	add.f32 	%f55, %f54, %f74;
	st.global.f32 	[%rd2], %f55;
	ld.global.u32 	%r42, [%rd11+12];
	cvt.rn.f32.s32 	%f56, %r42;
	mul.f32 	%f57, %f56, 0f447A0000;
	ld.global.u32 	%r43, [%rd11+8];
	sub.s32 	%r44, %r43, %r1;
	abs.s32 	%r45, %r44;
	add.s32 	%r46, %r45, 1;
	cvt.rn.f32.u32 	%f58, %r46;
	sqrt.rn.f32 	%f59, %f58;
	div.rn.f32 	%f60, %f57, %f1;
	div.rn.f32 	%f61, %f60, %f59;
	setp.ltu.f32 	%p18, %f61, %f2;
	setp.gtu.f32 	%p19, %f61, %f3;
	selp.f32 	%f62, 0f00000000, %f61, %p18;
	selp.f32 	%f63, %f62, %f61, %p19;
	add.f32 	%f74, %f63, %f55;
	st.global.f32 	[%rd2], %f74;
	sub.s32 	%r47, %r36, %r57;
	add.s32 	%r57, %r47, 2;
$L__BB0_7:
	and.b32  	%r48, %r10, 1;
	setp.eq.b32 	%p20, %r48, 1;
	not.pred 	%p21, %p20;
	@%p21 bra 	$L__BB0_9;
	shl.b32 	%r49, %r57, 1;
	mul.wide.u32 	%rd12, %r49, 4;
	add.s64 	%rd13, %rd1, %rd12;
	ld.global.u32 	%r50, [%rd13+4];
	cvt.rn.f32.s32 	%f64, %r50;
	mul.f32 	%f65, %f64, 0f447A0000;
	ld.global.u32 	%r51, [%rd13];
	sub.s32 	%r52, %r51, %r1;
	abs.s32 	%r53, %r52;
	add.s32 	%r54, %r53, 1;
	cvt.rn.f32.u32 	%f66, %r54;
	sqrt.rn.f32 	%f67, %f66;
	div.rn.f32 	%f68, %f65, %f1;
	div.rn.f32 	%f69, %f68, %f67;
	setp.ltu.f32 	%p22, %f69, %f2;
	setp.gtu.f32 	%p23, %f69, %f3;
	selp.f32 	%f70, 0f00000000, %f69, %p22;
	selp.f32 	%f71, %f70, %f69, %p23;
	add.f32 	%f72, %f71, %f74;
	st.global.f32 	[%rd2], %f72;
$L__BB0_9:
	ret;

}
	// .globl	_Z10relaxationiPf
.visible .entry _Z10relaxationiPf(
	.param .u32 _Z10relaxationiPf_param_0,
	.param .u64 .ptr .align 1 _Z10relaxationiPf_param_1
)
{
	.reg .pred 	%p<6>;
	.reg .b32 	%r<13>;
	.reg .b32 	%f<10>;
	.reg .b64 	%rd<7>;
	// demoted variable
	.shared .align 4 .b8 _ZZ10relaxationiPfE8sm_layer[136];
	ld.param.u32 	%r5, [_Z10relaxationiPf_param_0];
	ld.param.u64 	%rd3, [_Z10relaxationiPf_param_1];
	cvta.to.global.u64 	%rd1, %rd3;
	mov.u32 	%r6, %ctaid.x;
	mov.u32 	%r1, %ntid.x;
	mov.u32 	%r2, %tid.x;
	mad.lo.s32 	%r3, %r6, %r1, %r2;
	setp.ge.s32 	%p1, %r3, %r5;
	@%p1 bra 	$L__BB1_5;
	mul.wide.s32 	%rd4, %r3, 4;
	add.s64 	%rd2, %rd1, %rd4;
	ld.global.f32 	%f1, [%rd2];
	shl.b32 	%r7, %r2, 2;
	mov.u32 	%r8, _ZZ10relaxationiPfE8sm_layer;
	add.s32 	%r4, %r8, %r7;
	st.shared.f32 	[%r4+4], %f1;
	setp.ne.s32 	%p2, %r2, 0;
	@%p2 bra 	$L__BB1_3;
	ld.global.f32 	%f2, [%rd2+-4];
	st.shared.f32 	[_ZZ10relaxationiPfE8sm_layer], %f2;
	add.s32 	%r9, %r3, %r1;
	mul.wide.u32 	%rd5, %r9, 4;
	add.s64 	%rd6, %rd1, %rd5;
	ld.global.f32 	%f3, [%rd6];
	shl.b32 	%r10, %r1, 2;
	add.s32 	%r11, %r4, %r10;
	st.shared.f32 	[%r11+4], %f3;
$L__BB1_3:
	bar.sync 	0;
	setp.eq.s32 	%p3, %r3, 0;
	add.s32 	%r12, %r5, -1;
	setp.eq.s32 	%p4, %r3, %r12;
	or.pred  	%p5, %p3, %p4;
	@%p5 bra 	$L__BB1_5;
	ld.shared.f32 	%f4, [%r4];
	ld.shared.f32 	%f5, [%r4+4];
	add.f32 	%f6, %f4, %f5;
	ld.shared.f32 	%f7, [%r4+8];
	add.f32 	%f8, %f6, %f7;
	div.rn.f32 	%f9, %f8, 0f40400000;
	st.global.f32 	[%rd2], %f9;
$L__BB1_5:
	ret;

}


// ===== COMPILED SASS (sm_100) =====

	.target	sm_100

	.elftype	@"ET_EXEC"


//--------------------- .note.nv.tkinfo           --------------------------
	.section	.note.nv.tkinfo,"",@"SHT_NOTE"
	.sectionflags	@"SHF_NOTE_NV_TKINFO"
	.tkinfo
        /*0018*/ 	.word	0x00000002
        /*0030*/ 	.string	""
        /*0030*/ 	.string	"ptxas"
        /*0030*/ 	.string	"Cuda compilation tools, release 13.0, V13.0.88"
        /*0030*/ 	.string	"Build cuda_13.0.r13.0/compiler.36424714_0"
        /*0030*/ 	.string	"-arch sm_100 -m 64 "



//--------------------- .note.nv.cuinfo           --------------------------
	.section	.note.nv.cuinfo,"",@"SHT_NOTE"
	.sectionflags	@"SHF_NOTE_NV_CUINFO"
        /*0018*/ 	.short	0x0002
        /*001a*/ 	.short	0x0064
        /*001c*/ 	.short	0x0082
	.zero		2


//--------------------- .nv.info                  --------------------------
	.section	.nv.info,"",@"SHT_CUDA_INFO"
	.align	4


	//----- nvinfo : EIATTR_REGCOUNT
	.align		4
        /*0000*/ 	.byte	0x04, 0x2f
        /*0002*/ 	.short	(.L_1 - .L_0)
	.align		4
.L_0:
        /*0004*/ 	.word	index@(_Z11bombardmentiiPfPi)
        /*0008*/ 	.word	0x00000019


	//----- nvinfo : EIATTR_FRAME_SIZE
	.align		4
.L_1:
        /*000c*/ 	.byte	0x04, 0x11
        /*000e*/ 	.short	(.L_3 - .L_2)
	.align		4
.L_2:
        /*0010*/ 	.word	index@($__internal_2_$__cuda_sm3x_div_rn_noftz_f32_slowpath)
        /*0014*/ 	.word	0x00000000


	//----- nvinfo : EIATTR_FRAME_SIZE
	.align		4
.L_3:
        /*0018*/ 	.byte	0x04, 0x11
        /*001a*/ 	.short	(.L_5 - .L_4)
	.align		4
.L_4:
        /*001c*/ 	.word	index@($__internal_1_$__cuda_sm20_sqrt_rn_f32_slowpath)
        /*0020*/ 	.word	0x00000000


	//----- nvinfo : EIATTR_FRAME_SIZE
	.align		4
.L_5:
        /*0024*/ 	.byte	0x04, 0x11
        /*0026*/ 	.short	(.L_7 - .L_6)
	.align		4
.L_6:
        /*0028*/ 	.word	index@(_Z11bombardmentiiPfPi)
        /*002c*/ 	.word	0x00000000


	//----- nvinfo : EIATTR_REGCOUNT
	.align		4
.L_7:
        /*0030*/ 	.byte	0x04, 0x2f
        /*0032*/ 	.short	(.L_9 - .L_8)
	.align		4
.L_8:
        /*0034*/ 	.word	index@(_Z10relaxationiPf)
        /*0038*/ 	.word	0x0000000e


	//----- nvinfo : EIATTR_FRAME_SIZE
	.align		4
.L_9:
        /*003c*/ 	.byte	0x04, 0x11
        /*003e*/ 	.short	(.L_11 - .L_10)
	.align		4
.L_10:
        /*0040*/ 	.word	index@($__internal_0_$__cuda_sm3x_div_rn_noftz_f32_slowpath)
        /*0044*/ 	.word	0x00000000


	//----- nvinfo : EIATTR_FRAME_SIZE
	.align		4
.L_11:
        /*0048*/ 	.byte	0x04, 0x11
        /*004a*/ 	.short	(.L_13 - .L_12)
	.align		4
.L_12:
        /*004c*/ 	.word	index@(_Z10relaxationiPf)
        /*0050*/ 	.word	0x00000000


	//----- nvinfo : EIATTR_MIN_STACK_SIZE
	.align		4
.L_13:
        /*0054*/ 	.byte	0x04, 0x12
        /*0056*/ 	.short	(.L_15 - .L_14)
	.align		4
.L_14:
        /*0058*/ 	.word	index@(_Z10relaxationiPf)
        /*005c*/ 	.word	0x00000000


	//----- nvinfo : EIATTR_MIN_STACK_SIZE
	.align		4
.L_15:
        /*0060*/ 	.byte	0x04, 0x12
        /*0062*/ 	.short	(.L_17 - .L_16)
	.align		4
.L_16:
        /*0064*/ 	.word	index@(_Z11bombardmentiiPfPi)
        /*0068*/ 	.word	0x00000000
.L_17:


//--------------------- .nv.compat                --------------------------
	.section	.nv.compat,"",@"SHT_CUDA_COMPAT_INFO"
	.align	4
        /*0000*/ 	.byte	0x02, 0x09, 0x00, 0x00, 0x02, 0x02, 0x01, 0x00, 0x02, 0x05, 0x05, 0x00, 0x03, 0x07, 0x01, 0x01
        /*0010*/ 	.byte	0x02, 0x03, 0x00, 0x00, 0x02, 0x06, 0x01, 0x00, 0x04, 0x0b, 0x08, 0x00, 0x01, 0x00, 0x00, 0x00
        /*0020*/ 	.byte	0x00, 0x00, 0x00, 0x00


//--------------------- .nv.info._Z10relaxationiPf --------------------------
	.section	.nv.info._Z10relaxationiPf,"",@"SHT_CUDA_INFO"
	.sectionflags	@""
	.align	4


	//----- nvinfo : EIATTR_CUDA_API_VERSION
	.align		4
        /*0000*/ 	.byte	0x04, 0x37
        /*0002*/ 	.short	(.L_19 - .L_18)
.L_18:
        /*0004*/ 	.word	0x00000082


	//----- nvinfo : EIATTR_KPARAM_INFO
	.align		4
.L_19:
        /*0008*/ 	.byte	0x04, 0x17
        /*000a*/ 	.short	(.L_21 - .L_20)
.L_20:
        /*000c*/ 	.word	0x00000000
        /*0010*/ 	.short	0x0001
        /*0012*/ 	.short	0x0008
        /*0014*/ 	.byte	0x00, 0xf5, 0x21, 0x00


	//----- nvinfo : EIATTR_KPARAM_INFO
	.align		4
.L_21:
        /*0018*/ 	.byte	0x04, 0x17
        /*001a*/ 	.short	(.L_23 - .L_22)
.L_22:
        /*001c*/ 	.word	0x00000000
        /*0020*/ 	.short	0x0000
        /*0022*/ 	.short	0x0000
        /*0024*/ 	.byte	0x00, 0xf0, 0x11, 0x00


	//----- nvinfo : EIATTR_SPARSE_MMA_MASK
	.align		4
.L_23:
        /*0028*/ 	.byte	0x03, 0x50
        /*002a*/ 	.short	0x0000


	//----- nvinfo : EIATTR_MAXREG_COUNT
	.align		4
        /*002c*/ 	.byte	0x03, 0x1b
        /*002e*/ 	.short	0x00ff


	//----- nvinfo : EIATTR_NUM_BARRIERS
	.align		4
        /*0030*/ 	.byte	0x02, 0x4c
        /*0032*/ 	.byte	0x01
	.zero		1


	//----- nvinfo : EIATTR_MERCURY_ISA_VERSION
	.align		4
        /*0034*/ 	.byte	0x03, 0x5f
        /*0036*/ 	.short	0x0101


	//----- nvinfo : EIATTR_VRC_CTA_INIT_COUNT
	.align		4
        /*0038*/ 	.byte	0x02, 0x4a
	.zero		1
	.zero		1


	//----- nvinfo : EIATTR_EXIT_INSTR_OFFSETS
	.align		4
        /*003c*/ 	.byte	0x04, 0x1c
        /*003e*/ 	.short	(.L_25 - .L_24)


	//   ....[0]....
.L_24:
        /*0040*/ 	.word	0x00000070


	//   ....[1]....
        /*0044*/ 	.word	0x000001d0


	//   ....[2]....
        /*0048*/ 	.word	0x00000320


	//----- nvinfo : EIATTR_CRS_STACK_SIZE
	.align		4
.L_25:
        /*004c*/ 	.byte	0x04, 0x1e
        /*004e*/ 	.short	(.L_27 - .L_26)
.L_26:
        /*0050*/ 	.word	0x00000000


	//----- nvinfo : EIATTR_CBANK_PARAM_SIZE
	.align		4
.L_27:
        /*0054*/ 	.byte	0x03, 0x19
        /*0056*/ 	.short	0x0010


	//----- nvinfo : EIATTR_PARAM_CBANK
	.align		4
        /*0058*/ 	.byte	0x04, 0x0a
        /*005a*/ 	.short	(.L_29 - .L_28)
	.align		4
.L_28:
        /*005c*/ 	.word	index@(.nv.constant0._Z10relaxationiPf)
        /*0060*/ 	.short	0x0380
        /*0062*/ 	.short	0x0010


	//----- nvinfo : EIATTR_SW_WAR
	.align		4
.L_29:
        /*0064*/ 	.byte	0x04, 0x36
        /*0066*/ 	.short	(.L_31 - .L_30)
.L_30:
        /*0068*/ 	.word	0x00000008
.L_31:


//--------------------- .nv.info._Z11bombardmentiiPfPi --------------------------
	.section	.nv.info._Z11bombardmentiiPfPi,"",@"SHT_CUDA_INFO"
	.sectionflags	@""
	.align	4


	//----- nvinfo : EIATTR_CUDA_API_VERSION
	.align		4
        /*0000*/ 	.byte	0x04, 0x37
        /*0002*/ 	.short	(.L_33 - .L_32)
.L_32:
        /*0004*/ 	.word	0x00000082


	//----- nvinfo : EIATTR_KPARAM_INFO
	.align		4
.L_33:
        /*0008*/ 	.byte	0x04, 0x17
        /*000a*/ 	.short	(.L_35 - .L_34)
.L_34:
        /*000c*/ 	.word	0x00000000
        /*0010*/ 	.short	0x0003
        /*0012*/ 	.short	0x0010
        /*0014*/ 	.byte	0x00, 0xf5, 0x21, 0x00


	//----- nvinfo : EIATTR_KPARAM_INFO
	.align		4
.L_35:
        /*0018*/ 	.byte	0x04, 0x17
        /*001a*/ 	.short	(.L_37 - .L_36)
.L_36:
        /*001c*/ 	.word	0x00000000
        /*0020*/ 	.short	0x0002
        /*0022*/ 	.short	0x0008
        /*0024*/ 	.byte	0x00, 0xf5, 0x21, 0x00


	//----- nvinfo : EIATTR_KPARAM_INFO
	.align		4
.L_37:
        /*0028*/ 	.byte	0x04, 0x17
        /*002a*/ 	.short	(.L_39 - .L_38)
.L_38:
        /*002c*/ 	.word	0x00000000
        /*0030*/ 	.short	0x0001
        /*0032*/ 	.short	0x0004
        /*0034*/ 	.byte	0x00, 0xf0, 0x11, 0x00


	//----- nvinfo : EIATTR_KPARAM_INFO
	.align		4
.L_39:
        /*0038*/ 	.byte	0x04, 0x17
        /*003a*/ 	.short	(.L_41 - .L_40)
.L_40:
        /*003c*/ 	.word	0x00000000
        /*0040*/ 	.short	0x0000
        /*0042*/ 	.short	0x0000
        /*0044*/ 	.byte	0x00, 0xf0, 0x11, 0x00


	//----- nvinfo : EIATTR_SPARSE_MMA_MASK
	.align		4
.L_41:
        /*0048*/ 	.byte	0x03, 0x50
        /*004a*/ 	.short	0x0000


	//----- nvinfo : EIATTR_MAXREG_COUNT
	.align		4
        /*004c*/ 	.byte	0x03, 0x1b
        /*004e*/ 	.short	0x00ff


	//----- nvinfo : EIATTR_MERCURY_ISA_VERSION
	.align		4
        /*0050*/ 	.byte	0x03, 0x5f
        /*0052*/ 	.short	0x0101


	//----- nvinfo : EIATTR_VRC_CTA_INIT_COUNT
	.align		4
        /*0054*/ 	.byte	0x02, 0x4a
	.zero		1
	.zero		1


	//----- nvinfo : EIATTR_EXIT_INSTR_OFFSETS
	.align		4
        /*0058*/ 	.byte	0x04, 0x1c
        /*005a*/ 	.short	(.L_43 - .L_42)


	//   ....[0]....
.L_42:
        /*005c*/ 	.word	0x00000080


	//   ....[1]....
        /*0060*/ 	.word	0x00001170


	//   ....[2]....
        /*0064*/ 	.word	0x000018d0


	//   ....[3]....
        /*0068*/ 	.word	0x00001c70


	//----- nvinfo : EIATTR_CRS_STACK_SIZE
	.align		4
.L_43:
        /*006c*/ 	.byte	0x04, 0x1e
        /*006e*/ 	.short	(.L_45 - .L_44)
.L_44:
        /*0070*/ 	.word	0x00000000


	//----- nvinfo : EIATTR_CBANK_PARAM_SIZE
	.align		4
.L_45:
        /*0074*/ 	.byte	0x03, 0x19
        /*0076*/ 	.short	0x0018


	//----- nvinfo : EIATTR_PARAM_CBANK
	.align		4
        /*0078*/ 	.byte	0x04, 0x0a
        /*007a*/ 	.short	(.L_47 - .L_46)
	.align		4
.L_46:
        /*007c*/ 	.word	index@(.nv.constant0._Z11bombardmentiiPfPi)
        /*0080*/ 	.short	0x0380
        /*0082*/ 	.short	0x0018


	//----- nvinfo : EIATTR_SW_WAR
	.align		4
.L_47:
        /*0084*/ 	.byte	0x04, 0x36
        /*0086*/ 	.short	(.L_49 - .L_48)
.L_48:
        /*0088*/ 	.word	0x00000008
.L_49:


//--------------------- .nv.callgraph             --------------------------
	.section	.nv.callgraph,"",@"SHT_CUDA_CALLGRAPH"
	.align	4
	.sectionentsize	8
	.align		4
        /*0000*/ 	.word	0x00000000
	.align		4
        /*0004*/ 	.word	0xffffffff
	.align		4
        /*0008*/ 	.word	0x00000000
	.align		4
        /*000c*/ 	.word	0xfffffffe
	.align		4
        /*0010*/ 	.word	0x00000000
	.align		4
        /*0014*/ 	.word	0xfffffffd
	.align		4
        /*0018*/ 	.word	0x00000000
	.align		4
        /*001c*/ 	.word	0xfffffffc


//--------------------- .text._Z10relaxationiPf   --------------------------
	.section	.text._Z10relaxationiPf,"ax",@progbits
	.align	128
        .global         _Z10relaxationiPf
        .type           _Z10relaxationiPf,@function
        .size           _Z10relaxationiPf,(.L_x_75 - _Z10relaxationiPf)
        .other          _Z10relaxationiPf,@"STO_CUDA_ENTRY STV_DEFAULT"
_Z10relaxationiPf:
.text._Z10relaxationiPf:
[----:B------:R-:W-:Y:S01]  /*0000*/  LDC R1, c[0x0][0x37c] ;  /* 0x0000df00ff017b82 */ /* 0x000fe20000000800 */
[----:B------:R-:W0:Y:S07]  /*0010*/  S2R R11, SR_TID.X ;  /* 0x00000000000b7919 */ /* 0x000e2e0000002100 */
[----:B------:R-:W0:Y:S01]  /*0020*/  S2UR UR4, SR_CTAID.X ;  /* 0x00000000000479c3 */ /* 0x000e220000002500 */
[----:B------:R-:W1:Y:S07]  /*0030*/  LDCU UR7, c[0x0][0x380] ;  /* 0x00007000ff0777ac */ /* 0x000e6e0008000800 */
[----:B------:R-:W0:Y:S02]  /*0040*/  LDC R8, c[0x0][0x360] ;  /* 0x0000d800ff087b82 */ /* 0x000e240000000800 */
[----:B0-----:R-:W-:-:S05]  /*0050*/  IMAD R7, R8, UR4, R11 ;  /* 0x0000000408077c24 */ /* 0x001fca000f8e020b */
[----:B-1----:R-:W-:-:S13]  /*0060*/  ISETP.GE.AND P0, PT, R7, UR7, PT ;  /* 0x0000000707007c0c */ /* 0x002fda000bf06270 */
[----:B------:R-:W-:Y:S05]  /*0070*/  @P0 EXIT ;  /* 0x000000000000094d */ /* 0x000fea0003800000 */
[----:B------:R-:W0:Y:S01]  /*0080*/  LDC.64 R4, c[0x0][0x388] ;  /* 0x0000e200ff047b82 */ /* 0x000e220000000a00 */
[----:B------:R-:W-:Y:S01]  /*0090*/  ISETP.NE.AND P1, PT, R11, RZ, PT ;  /* 0x000000ff0b00720c */ /* 0x000fe20003f25270 */
[----:B------:R-:W1:-:S12]  /*00a0*/  LDCU.64 UR8, c[0x0][0x358] ;  /* 0x00006b00ff0877ac */ /* 0x000e580008000a00 */
[C---:B------:R-:W-:Y:S02]  /*00b0*/  @!P1 IMAD.IADD R9, R7.reuse, 0x1, R8 ;  /* 0x0000000107099824 */ /* 0x040fe400078e0208 */
[----:B0-----:R-:W-:-:S04]  /*00c0*/  IMAD.WIDE R2, R7, 0x4, R4 ;  /* 0x0000000407027825 */ /* 0x001fc800078e0204 */
[----:B------:R-:W-:Y:S01]  /*00d0*/  @!P1 IMAD.WIDE.U32 R4, R9, 0x4, R4 ;  /* 0x0000000409049825 */ /* 0x000fe200078e0004 */
[----:B-1----:R-:W2:Y:S04]  /*00e0*/  LDG.E R0, desc[UR8][R2.64] ;  /* 0x0000000802007981 */ /* 0x002ea8000c1e1900 */
[----:B------:R-:W3:Y:S04]  /*00f0*/  @!P1 LDG.E R6, desc[UR8][R2.64+-0x4] ;  /* 0xfffffc0802069981 */ /* 0x000ee8000c1e1900 */
[----:B------:R-:W4:Y:S01]  /*0100*/  @!P1 LDG.E R4, desc[UR8][R4.64] ;  /* 0x0000000804049981 */ /* 0x000f22000c1e1900 */
[----:B------:R-:W0:Y:S01]  /*0110*/  S2UR UR5, SR_CgaCtaId ;  /* 0x00000000000579c3 */ /* 0x000e220000008800 */
[----:B------:R-:W-:Y:S01]  /*0120*/  UMOV UR4, 0x400 ;  /* 0x0000040000047882 */ /* 0x000fe20000000000 */
[----:B------:R-:W-:-:S06]  /*0130*/  UIADD3 UR6, UPT, UPT, UR7, -0x1, URZ ;  /* 0xffffffff07067890 */ /* 0x000fcc000fffe0ff */
[----:B------:R-:W-:-:S04]  /*0140*/  ISETP.NE.AND P0, PT, R7, UR6, PT ;  /* 0x0000000607007c0c */ /* 0x000fc8000bf05270 */
[----:B------:R-:W-:Y:S01]  /*0150*/  ISETP.EQ.OR P0, PT, R7, RZ, !P0 ;  /* 0x000000ff0700720c */ /* 0x000fe20004702670 */
[----:B0-----:R-:W-:-:S06]  /*0160*/  ULEA UR4, UR5, UR4, 0x18 ;  /* 0x0000000405047291 */ /* 0x001fcc000f8ec0ff */
[----:B------:R-:W-:-:S05]  /*0170*/  LEA R9, R11, UR4, 0x2 ;  /* 0x000000040b097c11 */ /* 0x000fca000f8e10ff */
[----:B------:R-:W-:Y:S01]  /*0180*/  @!P1 IMAD R7, R8, 0x4, R9 ;  /* 0x0000000408079824 */ /* 0x000fe200078e0209 */
[----:B--2---:R0:W-:Y:S04]  /*0190*/  STS [R9+0x4], R0 ;  /* 0x0000040009007388 */ /* 0x0041e80000000800 */
[----:B---3--:R0:W-:Y:S04]  /*01a0*/  @!P1 STS [UR4], R6 ;  /* 0x00000006ff009988 */ /* 0x0081e80008000804 */
[----:B----4-:R0:W-:Y:S01]  /*01b0*/  @!P1 STS [R7+0x4], R4 ;  /* 0x0000040407009388 */ /* 0x0101e20000000800 */
[----:B------:R-:W-:Y:S06]  /*01c0*/  BAR.SYNC.DEFER_BLOCKING 0x0 ;  /* 0x0000000000007b1d */ /* 0x000fec0000010000 */
[----:B------:R-:W-:Y:S05]  /*01d0*/  @P0 EXIT ;  /* 0x000000000000094d */ /* 0x000fea0003800000 */
[----:B0-----:R-:W-:Y:S01]  /*01e0*/  LDS R0, [R9] ;  /* 0x0000000009007984 */ /* 0x001fe20000000800 */
[----:B------:R-:W-:Y:S01]  /*01f0*/  IMAD.MOV.U32 R11, RZ, RZ, 0x3eaaaaab ;  /* 0x3eaaaaabff0b7424 */ /* 0x000fe200078e00ff */
[----:B------:R-:W-:Y:S01]  /*0200*/  BSSY.RECONVERGENT B1, `(.L_x_0) ;  /* 0x0000010000017945 */ /* 0x000fe20003800200 */
[----:B------:R-:W-:Y:S01]  /*0210*/  IMAD.MOV.U32 R4, RZ, RZ, 0x40400000 ;  /* 0x40400000ff047424 */ /* 0x000fe200078e00ff */
[----:B------:R-:W0:Y:S03]  /*0220*/  LDS R5, [R9+0x4] ;  /* 0x0000040009057984 */ /* 0x000e260000000800 */
[----:B------:R-:W-:Y:S01]  /*0230*/  FFMA R4, R11, -R4, 1 ;  /* 0x3f8000000b047423 */ /* 0x000fe20000000804 */
[----:B------:R-:W1:Y:S01]  /*0240*/  LDS R7, [R9+0x8] ;  /* 0x0000080009077984 */ /* 0x000e620000000800 */
[----:B0-----:R-:W-:Y:S02]  /*0250*/  FADD R0, R0, R5 ;  /* 0x0000000500007221 */ /* 0x001fe40000000000 */
[----:B------:R-:W-:-:S02]  /*0260*/  FFMA R5, R4, R11, 0.3333333432674407959 ;  /* 0x3eaaaaab04057423 */ /* 0x000fc4000000000b */
[----:B-1----:R-:W-:-:S04]  /*0270*/  FADD R0, R0, R7 ;  /* 0x0000000700007221 */ /* 0x002fc80000000000 */
[----:B------:R-:W0:Y:S01]  /*0280*/  FCHK P0, R0, 3 ;  /* 0x4040000000007902 */ /* 0x000e220000000000 */
[----:B------:R-:W-:-:S04]  /*0290*/  FFMA R4, R0, R5, RZ ;  /* 0x0000000500047223 */ /* 0x000fc800000000ff */
[----:B------:R-:W-:-:S04]  /*02a0*/  FFMA R6, R4, -3, R0 ;  /* 0xc040000004067823 */ /* 0x000fc80000000000 */
[----:B------:R-:W-:Y:S01]  /*02b0*/  FFMA R5, R5, R6, R4 ;  /* 0x0000000605057223 */ /* 0x000fe20000000004 */
[----:B0-----:R-:W-:Y:S06]  /*02c0*/  @!P0 BRA `(.L_x_1) ;  /* 0x00000000000c8947 */ /* 0x001fec0003800000 */
[----:B------:R-:W-:-:S07]  /*02d0*/  MOV R4, 0x2f0 ;  /* 0x000002f000047802 */ /* 0x000fce0000000f00 */
[----:B------:R-:W-:Y:S05]  /*02e0*/  CALL.REL.NOINC `($__internal_0_$__cuda_sm3x_div_rn_noftz_f32_slowpath) ;  /* 0x0000000000107944 */ /* 0x000fea0003c00000 */
[----:B------:R-:W-:-:S07]  /*02f0*/  IMAD.MOV.U32 R5, RZ, RZ, R6 ;  /* 0x000000ffff057224 */ /* 0x000fce00078e0006 */
.L_x_1:
[----:B------:R-:W-:Y:S05]  /*0300*/  BSYNC.RECONVERGENT B1 ;  /* 0x0000000000017941 */ /* 0x000fea0003800200 */
.L_x_0:
[----:B------:R-:W-:Y:S01]  /*0310*/  STG.E desc[UR8][R2.64], R5 ;  /* 0x0000000502007986 */ /* 0x000fe2000c101908 */
[----:B------:R-:W-:Y:S05]  /*0320*/  EXIT ;  /* 0x000000000000794d */ /* 0x000fea0003800000 */
        .weak           $__internal_0_$__cuda_sm3x_div_rn_noftz_f32_slowpath
        .type           $__internal_0_$__cuda_sm3x_div_rn_noftz_f32_slowpath,@function
        .size           $__internal_0_$__cuda_sm3x_div_rn_noftz_f32_slowpath,(.L_x_75 - $__internal_0_$__cuda_sm3x_div_rn_noftz_f32_slowpath)
$__internal_0_$__cuda_sm3x_div_rn_noftz_f32_slowpath:
[--C-:B------:R-:W-:Y:S01]  /*0330*/  SHF.R.U32.HI R5, RZ, 0x17, R0.reuse ;  /* 0x00000017ff057819 */ /* 0x100fe20000011600 */
[----:B------:R-:W-:Y:S04]  /*0340*/  BSSY.RECONVERGENT B0, `(.L_x_2) ;  /* 0x000005c000007945 */ /* 0x000fe80003800200 */
[----:B------:R-:W-:Y:S01]  /*0350*/  BSSY.RELIABLE B2, `(.L_x_3) ;  /* 0x000001a000027945 */ /* 0x000fe20003800100 */
[----:B------:R-:W-:Y:S01]  /*0360*/  IMAD.MOV.U32 R6, RZ, RZ, R0 ;  /* 0x000000ffff067224 */ /* 0x000fe200078e0000 */
[----:B------:R-:W-:-:S05]  /*0370*/  LOP3.LUT R5, R5, 0xff, RZ, 0xc0, !PT ;  /* 0x000000ff05057812 */ /* 0x000fca00078ec0ff */
[----:B------:R-:W-:-:S05]  /*0380*/  VIADD R8, R5, 0xffffffff ;  /* 0xffffffff05087836 */ /* 0x000fca0000000000 */
[----:B------:R-:W-:-:S13]  /*0390*/  ISETP.GT.U32.OR P0, PT, R8, 0xfd, !PT ;  /* 0x000000fd0800780c */ /* 0x000fda0007f04470 */
[----:B------:R-:W-:Y:S01]  /*03a0*/  @!P0 IMAD.MOV.U32 R7, RZ, RZ, RZ ;  /* 0x000000ffff078224 */ /* 0x000fe200078e00ff */
[----:B------:R-:W-:Y:S06]  /*03b0*/  @!P0 BRA `(.L_x_4) ;  /* 0x00000000004c8947 */ /* 0x000fec0003800000 */
[----:B------:R-:W-:-:S13]  /*03c0*/  FSETP.GTU.FTZ.AND P0, PT, |R0|, +INF , PT ;  /* 0x7f8000000000780b */ /* 0x000fda0003f1c200 */
[----:B------:R-:W-:Y:S05]  /*03d0*/  @P0 BREAK.RELIABLE B2 ;  /* 0x0000000000020942 */ /* 0x000fea0003800100 */
[----:B------:R-:W-:Y:S05]  /*03e0*/  @P0 BRA `(.L_x_5) ;  /* 0x0000000400400947 */ /* 0x000fea0003800000 */
[----:B------:R-:W-:-:S05]  /*03f0*/  IMAD.MOV.U32 R7, RZ, RZ, 0x40400000 ;  /* 0x40400000ff077424 */ /* 0x000fca00078e00ff */
[----:B------:R-:W-:-:S13]  /*0400*/  LOP3.LUT P0, RZ, R7, 0x7fffffff, R6, 0xc8, !PT ;  /* 0x7fffffff07ff7812 */ /* 0x000fda000780c806 */
[----:B------:R-:W-:Y:S05]  /*0410*/  @!P0 BREAK.RELIABLE B2 ;  /* 0x0000000000028942 */ /* 0x000fea0003800100 */
[----:B------:R-:W-:Y:S05]  /*0420*/  @!P0 BRA `(.L_x_6) ;  /* 0x0000000400288947 */ /* 0x000fea0003800000 */
[----:B------:R-:W-:-:S13]  /*0430*/  LOP3.LUT P0, RZ, R6, 0x7fffffff, RZ, 0xc0, !PT ;  /* 0x7fffffff06ff7812 */ /* 0x000fda000780c0ff */
[----:B------:R-:W-:Y:S05]  /*0440*/  @!P0 BREAK.RELIABLE B2 ;  /* 0x0000000000028942 */ /* 0x000fea0003800100 */
[----:B------:R-:W-:Y:S05]  /*0450*/  @!P0 BRA `(.L_x_7) ;  /* 0x0000000400148947 */ /* 0x000fea0003800000 */
[----:B------:R-:W-:Y:S02]  /*0460*/  FSETP.NEU.FTZ.AND P0, PT, |R0|, +INF , PT ;  /* 0x7f8000000000780b */ /* 0x000fe40003f1d200 */
[----:B------:R-:W-:-:S04]  /*0470*/  LOP3.LUT P1, RZ, R7, 0x7fffffff, RZ, 0xc0, !PT ;  /* 0x7fffffff07ff7812 */ /* 0x000fc8000782c0ff */
[----:B------:R-:W-:-:S13]  /*0480*/  PLOP3.LUT P0, PT, P0, P1, PT, 0x2f, 0xf2 ;  /* 0x0000000000f2781c */ /* 0x000fda0000702577 */
[----:B------:R-:W-:Y:S05]  /*0490*/  @P0 BREAK.RELIABLE B2 ;  /* 0x0000000000020942 */ /* 0x000fea0003800100 */
[----:B------:R-:W-:Y:S05]  /*04a0*/  @P0 BRA `(.L_x_8) ;  /* 0x0000000000f40947 */ /* 0x000fea0003800000 */
[----:B------:R-:W-:-:S13]  /*04b0*/  ISETP.GE.AND P0, PT, R8, RZ, PT ;  /* 0x000000ff0800720c */ /* 0x000fda0003f06270 */
[----:B------:R-:W-:Y:S02]  /*04c0*/  @P0 IMAD.MOV.U32 R7, RZ, RZ, RZ ;  /* 0x000000ffff070224 */ /* 0x000fe400078e00ff */
[----:B------:R-:W-:Y:S01]  /*04d0*/  @!P0 FFMA R6, R0, 1.84467440737095516160e+19, RZ ;  /* 0x5f80000000068823 */ /* 0x000fe200000000ff */
[----:B------:R-:W-:-:S07]  /*04e0*/  @!P0 IMAD.MOV.U32 R7, RZ, RZ, -0x40 ;  /* 0xffffffc0ff078424 */ /* 0x000fce00078e00ff */
.L_x_4:
[----:B------:R-:W-:Y:S05]  /*04f0*/  BSYNC.RELIABLE B2 ;  /* 0x0000000000027941 */ /* 0x000fea0003800100 */
.L_x_3:
[----:B------:R-:W-:Y:S01]  /*0500*/  UMOV UR4, 0x40400000 ;  /* 0x4040000000047882 */ /* 0x000fe20000000000 */
[----:B------:R-:W-:Y:S01]  /*0510*/  VIADD R5, R5, 0xffffff81 ;  /* 0xffffff8105057836 */ /* 0x000fe20000000000 */
[----:B------:R-:W-:Y:S01]  /*0520*/  UIADD3 UR4, UPT, UPT, UR4, -0x800000, URZ ;  /* 0xff80000004047890 */ /* 0x000fe2000fffe0ff */
[----:B------:R-:W-:Y:S02]  /*0530*/  BSSY.RECONVERGENT B2, `(.L_x_9) ;  /* 0x0000033000027945 */ /* 0x000fe40003800200 */
[----:B------:R-:W-:Y:S01]  /*0540*/  IMAD R0, R5, -0x800000, R6 ;  /* 0xff80000005007824 */ /* 0x000fe200078e0206 */
[----:B------:R-:W-:Y:S02]  /*0550*/  IADD3 R7, PT, PT, R7, -0x1, R5 ;  /* 0xffffffff07077810 */ /* 0x000fe40007ffe005 */
[----:B------:R-:W-:-:S03]  /*0560*/  FADD.FTZ R9, -RZ, -UR4 ;  /* 0x80000004ff097e21 */ /* 0x000fc60008010100 */
[----:B------:R-:W0:Y:S02]  /*0570*/  MUFU.RCP R8, UR4 ;  /* 0x0000000400087d08 */ /* 0x000e240008001000 */
[----:B0-----:R-:W-:-:S04]  /*0580*/  FFMA R11, R8, R9, 1 ;  /* 0x3f800000080b7423 */ /* 0x001fc80000000009 */
[----:B------:R-:W-:-:S04]  /*0590*/  FFMA R11, R8, R11, R8 ;  /* 0x0000000b080b7223 */ /* 0x000fc80000000008 */
[----:B------:R-:W-:-:S04]  /*05a0*/  FFMA R6, R0, R11, RZ ;  /* 0x0000000b00067223 */ /* 0x000fc800000000ff */
[----:B------:R-:W-:-:S04]  /*05b0*/  FFMA R8, R9, R6, R0 ;  /* 0x0000000609087223 */ /* 0x000fc80000000000 */
[----:B------:R-:W-:-:S04]  /*05c0*/  FFMA R8, R11, R8, R6 ;  /* 0x000000080b087223 */ /* 0x000fc80000000006 */
[----:B------:R-:W-:-:S04]  /*05d0*/  FFMA R9, R9, R8, R0 ;  /* 0x0000000809097223 */ /* 0x000fc80000000000 */
[----:B------:R-:W-:-:S05]  /*05e0*/  FFMA R6, R11, R9, R8 ;  /* 0x000000090b067223 */ /* 0x000fca0000000008 */
[----:B------:R-:W-:-:S04]  /*05f0*/  SHF.R.U32.HI R0, RZ, 0x17, R6 ;  /* 0x00000017ff007819 */ /* 0x000fc80000011606 */
[----:B------:R-:W-:-:S05]  /*0600*/  LOP3.LUT R0, R0, 0xff, RZ, 0xc0, !PT ;  /* 0x000000ff00007812 */ /* 0x000fca00078ec0ff */
[----:B------:R-:W-:-:S04]  /*0610*/  IMAD.IADD R10, R0, 0x1, R7 ;  /* 0x00000001000a7824 */ /* 0x000fc800078e0207 */
[----:B------:R-:W-:-:S05]  /*0620*/  VIADD R0, R10, 0xffffffff ;  /* 0xffffffff0a007836 */ /* 0x000fca0000000000 */
[----:B------:R-:W-:-:S13]  /*0630*/  ISETP.GE.U32.AND P0, PT, R0, 0xfe, PT ;  /* 0x000000fe0000780c */ /* 0x000fda0003f06070 */
[----:B------:R-:W-:Y:S05]  /*0640*/  @!P0 BRA `(.L_x_10) ;  /* 0x0000000000808947 */ /* 0x000fea0003800000 */
[----:B------:R-:W-:-:S13]  /*0650*/  ISETP.GT.AND P0, PT, R10, 0xfe, PT ;  /* 0x000000fe0a00780c */ /* 0x000fda0003f04270 */
[----:B------:R-:W-:Y:S05]  /*0660*/  @P0 BRA `(.L_x_11) ;  /* 0x00000000006c0947 */ /* 0x000fea0003800000 */
[----:B------:R-:W-:-:S13]  /*0670*/  ISETP.GE.AND P0, PT, R10, 0x1, PT ;  /* 0x000000010a00780c */ /* 0x000fda0003f06270 */
[----:B------:R-:W-:Y:S05]  /*0680*/  @P0 BRA `(.L_x_12) ;  /* 0x0000000000740947 */ /* 0x000fea0003800000 */
[----:B------:R-:W-:Y:S02]  /*0690*/  ISETP.GE.AND P0, PT, R10, -0x18, PT ;  /* 0xffffffe80a00780c */ /* 0x000fe40003f06270 */
[----:B------:R-:W-:-:S11]  /*06a0*/  LOP3.LUT R6, R6, 0x80000000, RZ, 0xc0, !PT ;  /* 0x8000000006067812 */ /* 0x000fd600078ec0ff */
[----:B------:R-:W-:Y:S05]  /*06b0*/  @!P0 BRA `(.L_x_12) ;  /* 0x0000000000688947 */ /* 0x000fea0003800000 */
[CC--:B------:R-:W-:Y:S01]  /*06c0*/  FFMA.RZ R0, R11.reuse, R9.reuse, R8 ;  /* 0x000000090b007223 */ /* 0x0c0fe2000000c008 */
[----:B------:R-:W-:Y:S01]  /*06d0*/  IMAD.MOV R7, RZ, RZ, -R10 ;  /* 0x000000ffff077224 */ /* 0x000fe200078e0a0a */
[C---:B------:R-:W-:Y:S02]  /*06e0*/  ISETP.NE.AND P2, PT, R10.reuse, RZ, PT ;  /* 0x000000ff0a00720c */ /* 0x040fe40003f45270 */
[----:B------:R-:W-:Y:S02]  /*06f0*/  ISETP.NE.AND P1, PT, R10, RZ, PT ;  /* 0x000000ff0a00720c */ /* 0x000fe40003f25270 */
[----:B------:R-:W-:Y:S01]  /*0700*/  LOP3.LUT R5, R0, 0x7fffff, RZ, 0xc0, !PT ;  /* 0x007fffff00057812 */ /* 0x000fe200078ec0ff */
[CCC-:B------:R-:W-:Y:S01]  /*0710*/  FFMA.RP R0, R11.reuse, R9.reuse, R8.reuse ;  /* 0x000000090b007223 */ /* 0x1c0fe20000008008 */
[----:B------:R-:W-:Y:S01]  /*0720*/  FFMA.RM R11, R11, R9, R8 ;  /* 0x000000090b0b7223 */ /* 0x000fe20000004008 */
[----:B------:R-:W-:Y:S01]  /*0730*/  VIADD R8, R10, 0x20 ;  /* 0x000000200a087836 */ /* 0x000fe20000000000 */
[----:B------:R-:W-:-:S03]  /*0740*/  LOP3.LUT R5, R5, 0x800000, RZ, 0xfc, !PT ;  /* 0x0080000005057812 */ /* 0x000fc600078efcff */
[----:B------:R-:W-:Y:S02]  /*0750*/  FSETP.NEU.FTZ.AND P0, PT, R0, R11, PT ;  /* 0x0000000b0000720b */ /* 0x000fe40003f1d000 */
[----:B------:R-:W-:Y:S02]  /*0760*/  SHF.L.U32 R8, R5, R8, RZ ;  /* 0x0000000805087219 */ /* 0x000fe400000006ff */
[----:B------:R-:W-:Y:S02]  /*0770*/  SEL R0, R7, RZ, P2 ;  /* 0x000000ff07007207 */ /* 0x000fe40001000000 */
[----:B------:R-:W-:Y:S02]  /*0780*/  ISETP.NE.AND P1, PT, R8, RZ, P1 ;  /* 0x000000ff0800720c */ /* 0x000fe40000f25270 */
[----:B------:R-:W-:Y:S02]  /*0790*/  SHF.R.U32.HI R0, RZ, R0, R5 ;  /* 0x00000000ff007219 */ /* 0x000fe40000011605 */
[----:B------:R-:W-:-:S02]  /*07a0*/  PLOP3.LUT P0, PT, P0, P1, PT, 0xf8, 0x8f ;  /* 0x00000000008f781c */ /* 0x000fc40000703f70 */
[----:B------:R-:W-:Y:S02]  /*07b0*/  SHF.R.U32.HI R8, RZ, 0x1, R0 ;  /* 0x00000001ff087819 */ /* 0x000fe40000011600 */
[----:B------:R-:W-:-:S04]  /*07c0*/  SEL R5, RZ, 0x1, !P0 ;  /* 0x00000001ff057807 */ /* 0x000fc80004000000 */
[----:B------:R-:W-:-:S04]  /*07d0*/  LOP3.LUT R5, R5, 0x1, R8, 0xf8, !PT ;  /* 0x0000000105057812 */ /* 0x000fc800078ef808 */
[----:B------:R-:W-:-:S05]  /*07e0*/  LOP3.LUT R5, R5, R0, RZ, 0xc0, !PT ;  /* 0x0000000005057212 */ /* 0x000fca00078ec0ff */
[----:B------:R-:W-:-:S05]  /*07f0*/  IMAD.IADD R5, R8, 0x1, R5 ;  /* 0x0000000108057824 */ /* 0x000fca00078e0205 */
[----:B------:R-:W-:Y:S01]  /*0800*/  LOP3.LUT R6, R5, R6, RZ, 0xfc, !PT ;  /* 0x0000000605067212 */ /* 0x000fe200078efcff */
[----:B------:R-:W-:Y:S06]  /*0810*/  BRA `(.L_x_12) ;  /* 0x0000000000107947 */ /* 0x000fec0003800000 */
.L_x_11:
[----:B------:R-:W-:-:S04]  /*0820*/  LOP3.LUT R6, R6, 0x80000000, RZ, 0xc0, !PT ;  /* 0x8000000006067812 */ /* 0x000fc800078ec0ff */
[----:B------:R-:W-:Y:S01]  /*0830*/  LOP3.LUT R6, R6, 0x7f800000, RZ, 0xfc, !PT ;  /* 0x7f80000006067812 */ /* 0x000fe200078efcff */
[----:B------:R-:W-:Y:S06]  /*0840*/  BRA `(.L_x_12) ;  /* 0x0000000000047947 */ /* 0x000fec0003800000 */
.L_x_10:
[----:B------:R-:W-:-:S07]  /*0850*/  IMAD R6, R7, 0x800000, R6 ;  /* 0x0080000007067824 */ /* 0x000fce00078e0206 */
.L_x_12:
[----:B------:R-:W-:Y:S05]  /*0860*/  BSYNC.RECONVERGENT B2 ;  /* 0x0000000000027941 */ /* 0x000fea0003800200 */
.L_x_9:
[----:B------:R-:W-:Y:S05]  /*0870*/  BRA `(.L_x_13) ;  /* 0x0000000000207947 */ /* 0x000fea0003800000 */
.L_x_8:
[----:B------:R-:W-:-:S04]  /*0880*/  LOP3.LUT R6, R7, 0x80000000, R6, 0x48, !PT ;  /* 0x8000000007067812 */ /* 0x000fc800078e4806 */
[----:B------:R-:W-:Y:S01]  /*0890*/  LOP3.LUT R6, R6, 0x7f800000, RZ, 0xfc, !PT ;  /* 0x7f80000006067812 */ /* 0x000fe200078efcff */
[----:B------:R-:W-:Y:S06]  /*08a0*/  BRA `(.L_x_13) ;  /* 0x0000000000147947 */ /* 0x000fec0003800000 */
.L_x_7:
[----:B------:R-:W-:Y:S01]  /*08b0*/  LOP3.LUT R6, R7, 0x80000000, R6, 0x48, !PT ;  /* 0x8000000007067812 */ /* 0x000fe200078e4806 */
[----:B------:R-:W-:Y:S06]  /*08c0*/  BRA `(.L_x_13) ;  /* 0x00000000000c7947 */ /* 0x000fec0003800000 */
.L_x_6:
[----:B------:R-:W0:Y:S01]  /*08d0*/  MUFU.RSQ R6, -QNAN ;  /* 0xffc0000000067908 */ /* 0x000e220000001400 */
[----:B------:R-:W-:Y:S05]  /*08e0*/  BRA `(.L_x_13) ;  /* 0x0000000000047947 */ /* 0x000fea0003800000 */
.L_x_5:
[----:B------:R-:W-:-:S07]  /*08f0*/  FADD.FTZ R6, R0, 3 ;  /* 0x4040000000067421 */ /* 0x000fce0000010000 */
.L_x_13:
[----:B------:R-:W-:Y:S05]  /*0900*/  BSYNC.RECONVERGENT B0 ;  /* 0x0000000000007941 */ /* 0x000fea0003800200 */
.L_x_2:
[----:B------:R-:W-:-:S04]  /*0910*/  IMAD.MOV.U32 R5, RZ, RZ, 0x0 ;  /* 0x00000000ff057424 */ /* 0x000fc800078e00ff */
[----:B0-----:R-:W-:Y:S05]  /*0920*/  RET.REL.NODEC R4 `(_Z10relaxationiPf) ;  /* 0xfffffff404b47950 */ /* 0x001fea0003c3ffff */
.L_x_14:
[----:B------:R-:W-:-:S00]  /*0930*/  BRA `(.L_x_14) ;  /* 0xfffffffc00fc7947 */ /* 0x000fc0000383ffff */
[----:B------:R-:W-:-:S00]  /*0940*/  NOP ;  /* 0x0000000000007918 */ /* 0x000fc00000000000 */
        /* <DEDUP_REMOVED lines=11> */
.L_x_75:


//--------------------- .text._Z11bombardmentiiPfPi --------------------------
	.section	.text._Z11bombardmentiiPfPi,"ax",@progbits
	.align	128
        .global         _Z11bombardmentiiPfPi
        .type           _Z11bombardmentiiPfPi,@function
        .size           _Z11bombardmentiiPfPi,(.L_x_77 - _Z11bombardmentiiPfPi)
        .other          _Z11bombardmentiiPfPi,@"STO_CUDA_ENTRY STV_DEFAULT"
_Z11bombardmentiiPfPi:
.text._Z11bombardmentiiPfPi:
[----:B------:R-:W-:Y:S01]  /*0000*/  LDC R1, c[0x0][0x37c] ;  /* 0x0000df00ff017b82 */ /* 0x000fe20000000800 */
[----:B------:R-:W0:Y:S07]  /*0010*/  S2R R3, SR_TID.X ;  /* 0x0000000000037919 */ /* 0x000e2e0000002100 */
[----:B------:R-:W0:Y:S08]  /*0020*/  S2UR UR4, SR_CTAID.X ;  /* 0x00000000000479c3 */ /* 0x000e300000002500 */
[----:B------:R-:W0:Y:S08]  /*0030*/  LDC R4, c[0x0][0x360] ;  /* 0x0000d800ff047b82 */ /* 0x000e300000000800 */
[----:B------:R-:W1:Y:S01]  /*0040*/  LDC.64 R6, c[0x0][0x380] ;  /* 0x0000e000ff067b82 */ /* 0x000e620000000a00 */
[----:B0-----:R-:W-:Y:S01]  /*0050*/  IMAD R4, R4, UR4, R3 ;  /* 0x0000000404047c24 */ /* 0x001fe2000f8e0203 */
[----:B-1----:R-:W-:-:S04]  /*0060*/  ISETP.GE.AND P0, PT, R6, 0x1, PT ;  /* 0x000000010600780c */ /* 0x002fc80003f06270 */
[----:B------:R-:W-:-:S13]  /*0070*/  ISETP.GE.OR P0, PT, R4, R7, !P0 ;  /* 0x000000070400720c */ /* 0x000fda0004706670 */
[----:B------:R-:W-:Y:S05]  /*0080*/  @P0 EXIT ;  /* 0x000000000000094d */ /* 0x000fea0003800000 */
[----:B------:R-:W-:Y:S01]  /*0090*/  I2FP.F32.S32 R5, R7 ;  /* 0x0000000700057245 */ /* 0x000fe20000201400 */
[----:B------:R-:W-:Y:S02]  /*00a0*/  UMOV UR4, 0x3a83126f ;  /* 0x3a83126f00047882 */ /* 0x000fe40000000000 */
[----:B------:R-:W-:Y:S01]  /*00b0*/  MOV R2, UR4 ;  /* 0x0000000400027c02 */ /* 0x000fe20008000f00 */
[----:B------:R-:W0:Y:S08]  /*00c0*/  MUFU.RCP R6, R5 ;  /* 0x0000000500067308 */ /* 0x000e300000001000 */
[----:B------:R-:W1:Y:S01]  /*00d0*/  FCHK P0, R2, R5 ;  /* 0x0000000502007302 */ /* 0x000e620000000000 */
[----:B0-----:R-:W-:-:S04]  /*00e0*/  FFMA R3, -R5, R6, 1 ;  /* 0x3f80000005037423 */ /* 0x001fc80000000106 */
[----:B------:R-:W-:-:S04]  /*00f0*/  FFMA R6, R6, R3, R6 ;  /* 0x0000000306067223 */ /* 0x000fc80000000006 */
[----:B------:R-:W-:-:S04]  /*0100*/  FFMA R0, R6, 0.0010000000474974513054, RZ ;  /* 0x3a83126f06007823 */ /* 0x000fc800000000ff */
[----:B------:R-:W-:-:S04]  /*0110*/  FFMA R3, -R5, R0, 0.0010000000474974513054 ;  /* 0x3a83126f05037423 */ /* 0x000fc80000000100 */
[----:B------:R-:W-:Y:S01]  /*0120*/  FFMA R6, R6, R3, R0 ;  /* 0x0000000306067223 */ /* 0x000fe20000000000 */
[----:B-1----:R-:W-:Y:S06]  /*0130*/  @!P0 BRA `(.L_x_15) ;  /* 0x0000000000148947 */ /* 0x002fec0003800000 */
[----:B------:R-:W-:Y:S01]  /*0140*/  IMAD.MOV.U32 R3, RZ, RZ, 0x3a83126f ;  /* 0x3a83126fff037424 */ /* 0x000fe200078e00ff */
[----:B------:R-:W-:Y:S02]  /*0150*/  MOV R0, R5 ;  /* 0x0000000500007202 */ /* 0x000fe40000000f00 */
[----:B------:R-:W-:-:S07]  /*0160*/  MOV R2, 0x180 ;  /* 0x0000018000027802 */ /* 0x000fce0000000f00 */
[----:B------:R-:W-:Y:S05]  /*0170*/  CALL.REL.NOINC `($__internal_2_$__cuda_sm3x_div_rn_noftz_f32_slowpath) ;  /* 0x0000001c00147944 */ /* 0x000fea0003c00000 */
[----:B------:R-:W-:-:S07]  /*0180*/  IMAD.MOV.U32 R6, RZ, RZ, R0 ;  /* 0x000000ffff067224 */ /* 0x000fce00078e0000 */
.L_x_15:
[----:B------:R-:W0:Y:S01]  /*0190*/  MUFU.RCP R0, R5 ;  /* 0x0000000500007308 */ /* 0x000e220000001000 */
[----:B------:R-:W-:Y:S01]  /*01a0*/  UMOV UR4, 0x3a83126f ;  /* 0x3a83126f00047882 */ /* 0x000fe20000000000 */
[----:B------:R-:W1:Y:S01]  /*01b0*/  LDCU.64 UR10, c[0x0][0x358] ;  /* 0x00006b00ff0a77ac */ /* 0x000e620008000a00 */
[----:B------:R-:W-:-:S05]  /*01c0*/  MOV R2, UR4 ;  /* 0x0000000400027c02 */ /* 0x000fca0008000f00 */
[----:B------:R-:W2:Y:S01]  /*01d0*/  FCHK P0, -R2, R5 ;  /* 0x0000000502007302 */ /* 0x000ea20000000100 */
[----:B0-----:R-:W-:-:S04]  /*01e0*/  FFMA R7, -R5, R0, 1 ;  /* 0x3f80000005077423 */ /* 0x001fc80000000100 */
[----:B------:R-:W-:-:S04]  /*01f0*/  FFMA R7, R0, R7, R0 ;  /* 0x0000000700077223 */ /* 0x000fc80000000000 */
[----:B------:R-:W-:-:S04]  /*0200*/  FFMA R0, R7, -0.0010000000474974513054, RZ ;  /* 0xba83126f07007823 */ /* 0x000fc800000000ff */
[----:B------:R-:W-:-:S04]  /*0210*/  FFMA R3, -R5, R0, -0.0010000000474974513054 ;  /* 0xba83126f05037423 */ /* 0x000fc80000000100 */
[----:B------:R-:W-:Y:S01]  /*0220*/  FFMA R7, R7, R3, R0 ;  /* 0x0000000307077223 */ /* 0x000fe20000000000 */
[----:B-12---:R-:W-:Y:S06]  /*0230*/  @!P0 BRA `(.L_x_16) ;  /* 0x0000000000148947 */ /* 0x006fec0003800000 */
[----:B------:R-:W-:Y:S01]  /*0240*/  IMAD.MOV.U32 R3, RZ, RZ, -0x457ced91 ;  /* 0xba83126fff037424 */ /* 0x000fe200078e00ff */
[----:B------:R-:W-:Y:S02]  /*0250*/  MOV R0, R5 ;  /* 0x0000000500007202 */ /* 0x000fe40000000f00 */
[----:B------:R-:W-:-:S07]  /*0260*/  MOV R2, 0x280 ;  /* 0x0000028000027802 */ /* 0x000fce0000000f00 */
[----:B------:R-:W-:Y:S05]  /*0270*/  CALL.REL.NOINC `($__internal_2_$__cuda_sm3x_div_rn_noftz_f32_slowpath) ;  /* 0x0000001800d47944 */ /* 0x000fea0003c00000 */
[----:B------:R-:W-:-:S07]  /*0280*/  IMAD.MOV.U32 R7, RZ, RZ, R0 ;  /* 0x000000ffff077224 */ /* 0x000fce00078e0000 */
.L_x_16:
[----:B------:R-:W0:Y:S01]  /*0290*/  LDC.64 R12, c[0x0][0x388] ;  /* 0x0000e200ff0c7b82 */ /* 0x000e220000000a00 */
[----:B------:R-:W1:Y:S01]  /*02a0*/  LDCU UR4, c[0x0][0x380] ;  /* 0x00007000ff0477ac */ /* 0x000e620008000800 */
[----:B0-----:R-:W-:-:S05]  /*02b0*/  IMAD.WIDE R12, R4, 0x4, R12 ;  /* 0x00000004040c7825 */ /* 0x001fca00078e020c */
[----:B------:R0:W5:Y:S01]  /*02c0*/  LDG.E R11, desc[UR10][R12.64] ;  /* 0x0000000a0c0b7981 */ /* 0x000162000c1e1900 */
[----:B-1----:R-:W-:Y:S01]  /*02d0*/  UISETP.GE.U32.AND UP0, UPT, UR4, 0x4, UPT ;  /* 0x000000040400788c */ /* 0x002fe2000bf06070 */
[----:B------:R-:W-:Y:S01]  /*02e0*/  HFMA2 R8, -RZ, RZ, 0, 0 ;  /* 0x00000000ff087431 */ /* 0x000fe200000001ff */
[----:B------:R-:W-:-:S07]  /*02f0*/  ULOP3.LUT UR8, UR4, 0x3, URZ, 0xc0, !UPT ;  /* 0x0000000304087892 */ /* 0x000fce000f8ec0ff */
[----:B0-----:R-:W-:Y:S05]  /*0300*/  BRA.U !UP0, `(.L_x_17) ;  /* 0x0000000d08947547 */ /* 0x001fea000b800000 */
[----:B------:R-:W0:Y:S01]  /*0310*/  LDCU.64 UR6, c[0x0][0x390] ;  /* 0x00007200ff0677ac */ /* 0x000e220008000a00 */
[----:B------:R-:W-:-:S06]  /*0320*/  ULOP3.LUT UR4, UR4, 0x7ffffffc, URZ, 0xc0, !UPT ;  /* 0x7ffffffc04047892 */ /* 0x000fcc000f8ec0ff */
[----:B------:R-:W-:Y:S01]  /*0330*/  IMAD.U32 R8, RZ, RZ, UR4 ;  /* 0x00000004ff087e24 */ /* 0x000fe2000f8e00ff */
[----:B0-----:R-:W-:-:S04]  /*0340*/  UIADD3 UR5, UP0, UPT, UR6, 0x10, URZ ;  /* 0x0000001006057890 */ /* 0x001fc8000ff1e0ff */
[----:B------:R-:W-:Y:S02]  /*0350*/  UIADD3.X UR6, UPT, UPT, URZ, UR7, URZ, UP0, !UPT ;  /* 0x00000007ff067290 */ /* 0x000fe400087fe4ff */
[----:B------:R-:W-:Y:S01]  /*0360*/  MOV R14, UR5 ;  /* 0x00000005000e7c02 */ /* 0x000fe20008000f00 */
[----:B------:R-:W-:-:S03]  /*0370*/  UIADD3 UR7, UPT, UPT, -UR4, URZ, URZ ;  /* 0x000000ff04077290 */ /* 0x000fc6000fffe1ff */
[----:B------:R-:W-:-:S09]  /*0380*/  IMAD.U32 R15, RZ, RZ, UR6 ;  /* 0x00000006ff0f7e24 */ /* 0x000fd2000f8e00ff */
.L_x_42:
[----:B------:R-:W2:Y:S04]  /*0390*/  LDG.E R3, desc[UR10][R14.64+-0x10] ;  /* 0xfffff00a0e037981 */ /* 0x000ea8000c1e1900 */
[----:B------:R-:W3:Y:S01]  /*03a0*/  LDG.E R0, desc[UR10][R14.64+-0xc] ;  /* 0xfffff40a0e007981 */ /* 0x000ee2000c1e1900 */
[----:B------:R-:W-:Y:S01]  /*03b0*/  BSSY.RECONVERGENT B0, `(.L_x_18) ;  /* 0x0000014000007945 */ /* 0x000fe20003800200 */
[----:B--2---:R-:W-:-:S04]  /*03c0*/  IADD3 R3, PT, PT, -R4, R3, RZ ;  /* 0x0000000304037210 */ /* 0x004fc80007ffe1ff */
[----:B------:R-:W-:Y:S02]  /*03d0*/  IABS R2, R3 ;  /* 0x0000000300027213 */ /* 0x000fe40000000000 */
[----:B---3--:R-:W-:-:S03]  /*03e0*/  I2FP.F32.S32 R0, R0 ;  /* 0x0000000000007245 */ /* 0x008fc60000201400 */
[----:B------:R-:W-:Y:S02]  /*03f0*/  VIADD R2, R2, 0x1 ;  /* 0x0000000102027836 */ /* 0x000fe40000000000 */
[----:B------:R-:W-:-:S03]  /*0400*/  FMUL R20, R0, 1000 ;  /* 0x447a000000147820 */ /* 0x000fc60000400000 */
[----:B------:R-:W-:-:S04]  /*0410*/  I2FP.F32.U32 R10, R2 ;  /* 0x00000002000a7245 */ /* 0x000fc80000201000 */
[----:B------:R-:W-:Y:S01]  /*0420*/  IADD3 R2, PT, PT, R10, -0xd000000, RZ ;  /* 0xf30000000a027810 */ /* 0x000fe20007ffe0ff */
[----:B0-----:R0:W1:Y:S03]  /*0430*/  MUFU.RSQ R3, R10 ;  /* 0x0000000a00037308 */ /* 0x0010660000001400 */
[----:B------:R-:W-:-:S13]  /*0440*/  ISETP.GT.U32.AND P0, PT, R2, 0x727fffff, PT ;  /* 0x727fffff0200780c */ /* 0x000fda0003f04070 */
[----:B0-----:R-:W-:Y:S05]  /*0450*/  @!P0 BRA `(.L_x_19) ;  /* 0x0000000000148947 */ /* 0x001fea0003800000 */
[----:B------:R-:W-:Y:S01]  /*0460*/  IMAD.MOV.U32 R0, RZ, RZ, R10 ;  /* 0x000000ffff007224 */ /* 0x000fe200078e000a */
[----:B------:R-:W-:-:S07]  /*0470*/  MOV R2, 0x490 ;  /* 0x0000049000027802 */ /* 0x000fce0000000f00 */
[----:B-1---5:R-:W-:Y:S05]  /*0480*/  CALL.REL.NOINC `($__internal_1_$__cuda_sm20_sqrt_rn_f32_slowpath) ;  /* 0x0000001400fc7944 */ /* 0x022fea0003c00000 */
[----:B------:R-:W-:Y:S01]  /*0490*/  MOV R19, R9 ;  /* 0x0000000900137202 */ /* 0x000fe20000000f00 */
[----:B------:R-:W-:Y:S06]  /*04a0*/  BRA `(.L_x_20) ;  /* 0x0000000000107947 */ /* 0x000fec0003800000 */
.L_x_19:
[----:B-1----:R-:W-:Y:S01]  /*04b0*/  FMUL.FTZ R19, R10, R3 ;  /* 0x000000030a137220 */ /* 0x002fe20000410000 */
[----:B------:R-:W-:-:S03]  /*04c0*/  FMUL.FTZ R2, R3, 0.5 ;  /* 0x3f00000003027820 */ /* 0x000fc60000410000 */
[----:B------:R-:W-:-:S04]  /*04d0*/  FFMA R0, -R19, R19, R10 ;  /* 0x0000001313007223 */ /* 0x000fc8000000010a */
[----:B------:R-:W-:-:S07]  /*04e0*/  FFMA R19, R0, R2, R19 ;  /* 0x0000000200137223 */ /* 0x000fce0000000013 */
.L_x_20:
[----:B------:R-:W-:Y:S05]  /*04f0*/  BSYNC.RECONVERGENT B0 ;  /* 0x0000000000007941 */ /* 0x000fea0003800200 */
.L_x_18:
[----:B------:R-:W0:Y:S08]  /*0500*/  MUFU.RCP R0, R5 ;  /* 0x0000000500007308 */ /* 0x000e300000001000 */
[----:B------:R-:W1:Y:S01]  /*0510*/  FCHK P0, R20, R5 ;  /* 0x0000000514007302 */ /* 0x000e620000000000 */
[----:B0-----:R-:W-:-:S04]  /*0520*/  FFMA R3, -R5, R0, 1 ;  /* 0x3f80000005037423 */ /* 0x001fc80000000100 */
[----:B------:R-:W-:-:S04]  /*0530*/  FFMA R0, R0, R3, R0 ;  /* 0x0000000300007223 */ /* 0x000fc80000000000 */
[----:B------:R-:W-:-:S04]  /*0540*/  FFMA R3, R0, R20, RZ ;  /* 0x0000001400037223 */ /* 0x000fc800000000ff */
[----:B------:R-:W-:-:S04]  /*0550*/  FFMA R2, -R5, R3, R20 ;  /* 0x0000000305027223 */ /* 0x000fc80000000114 */
[----:B------:R-:W-:Y:S01]  /*0560*/  FFMA R3, R0, R2, R3 ;  /* 0x0000000200037223 */ /* 0x000fe20000000003 */
[----:B-1----:R-:W-:Y:S06]  /*0570*/  @!P0 BRA `(.L_x_21) ;  /* 0x0000000000148947 */ /* 0x002fec0003800000 */
[----:B------:R-:W-:Y:S01]  /*0580*/  IMAD.MOV.U32 R3, RZ, RZ, R20 ;  /* 0x000000ffff037224 */ /* 0x000fe200078e0014 */
[----:B------:R-:W-:Y:S02]  /*0590*/  MOV R0, R5 ;  /* 0x0000000500007202 */ /* 0x000fe40000000f00 */
[----:B------:R-:W-:-:S07]  /*05a0*/  MOV R2, 0x5c0 ;  /* 0x000005c000027802 */ /* 0x000fce0000000f00 */
[----:B-----5:R-:W-:Y:S05]  /*05b0*/  CALL.REL.NOINC `($__internal_2_$__cuda_sm3x_div_rn_noftz_f32_slowpath) ;  /* 0x0000001800047944 */ /* 0x020fea0003c00000 */
[----:B------:R-:W-:-:S07]  /*05c0*/  IMAD.MOV.U32 R3, RZ, RZ, R0 ;  /* 0x000000ffff037224 */ /* 0x000fce00078e0000 */
.L_x_21:
[----:B------:R-:W0:Y:S01]  /*05d0*/  MUFU.RCP R0, R19 ;  /* 0x0000001300007308 */ /* 0x000e220000001000 */
[----:B------:R-:W-:Y:S07]  /*05e0*/  BSSY.RECONVERGENT B0, `(.L_x_22) ;  /* 0x000000b000007945 */ /* 0x000fee0003800200 */
[----:B------:R-:W1:Y:S01]  /*05f0*/  FCHK P0, R3, R19 ;  /* 0x0000001303007302 */ /* 0x000e620000000000 */
[----:B0-----:R-:W-:-:S04]  /*0600*/  FFMA R9, R0, -R19, 1 ;  /* 0x3f80000000097423 */ /* 0x001fc80000000813 */
[----:B------:R-:W-:-:S04]  /*0610*/  FFMA R0, R0, R9, R0 ;  /* 0x0000000900007223 */ /* 0x000fc80000000000 */
[----:B------:R-:W-:-:S04]  /*0620*/  FFMA R2, R0, R3, RZ ;  /* 0x0000000300027223 */ /* 0x000fc800000000ff */
[----:B------:R-:W-:-:S04]  /*0630*/  FFMA R9, R2, -R19, R3 ;  /* 0x8000001302097223 */ /* 0x000fc80000000003 */
[----:B------:R-:W-:Y:S01]  /*0640*/  FFMA R0, R0, R9, R2 ;  /* 0x0000000900007223 */ /* 0x000fe20000000002 */
[----:B-1----:R-:W-:Y:S06]  /*0650*/  @!P0 BRA `(.L_x_23) ;  /* 0x00000000000c8947 */ /* 0x002fec0003800000 */
[----:B------:R-:W-:Y:S02]  /*0660*/  MOV R0, R19 ;  /* 0x0000001300007202 */ /* 0x000fe40000000f00 */
[----:B------:R-:W-:-:S07]  /*0670*/  MOV R2, 0x690 ;  /* 0x0000069000027802 */ /* 0x000fce0000000f00 */
[----:B-----5:R-:W-:Y:S05]  /*0680*/  CALL.REL.NOINC `($__internal_2_$__cuda_sm3x_div_rn_noftz_f32_slowpath) ;  /* 0x0000001400d07944 */ /* 0x020fea0003c00000 */
.L_x_23:
[----:B------:R-:W-:Y:S05]  /*0690*/  BSYNC.RECONVERGENT B0 ;  /* 0x0000000000007941 */ /* 0x000fea0003800200 */
.L_x_22:
[C---:B------:R-:W-:Y:S02]  /*06a0*/  FSETP.GTU.AND P0, PT, R0.reuse, R7, PT ;  /* 0x000000070000720b */ /* 0x040fe40003f0c000 */
[----:B------:R-:W-:-:S11]  /*06b0*/  FSETP.GE.AND P1, PT, R0, R6, PT ;  /* 0x000000060000720b */ /* 0x000fd60003f26000 */
[----:B------:R-:W-:-:S05]  /*06c0*/  @P0 FSEL R0, R0, RZ, P1 ;  /* 0x000000ff00000208 */ /* 0x000fca0000800000 */
[----:B-----5:R-:W-:-:S05]  /*06d0*/  FADD R19, R0, R11 ;  /* 0x0000000b00137221 */ /* 0x020fca0000000000 */
[----:B------:R0:W-:Y:S04]  /*06e0*/  STG.E desc[UR10][R12.64], R19 ;  /* 0x000000130c007986 */ /* 0x0001e8000c10190a */
[----:B------:R-:W2:Y:S04]  /*06f0*/  LDG.E R3, desc[UR10][R14.64+-0x8] ;  /* 0xfffff80a0e037981 */ /* 0x000ea8000c1e1900 */
[----:B------:R-:W3:Y:S01]  /*0700*/  LDG.E R0, desc[UR10][R14.64+-0x4] ;  /* 0xfffffc0a0e007981 */ /* 0x000ee2000c1e1900 */
[----:B------:R-:W-:Y:S01]  /*0710*/  BSSY.RECONVERGENT B0, `(.L_x_24) ;  /* 0x0000014000007945 */ /* 0x000fe20003800200 */
[----:B--2---:R-:W-:Y:S01]  /*0720*/  IMAD.IADD R3, R3, 0x1, -R4 ;  /* 0x0000000103037824 */ /* 0x004fe200078e0a04 */
[----:B---3--:R-:W-:-:S04]  /*0730*/  I2FP.F32.S32 R0, R0 ;  /* 0x0000000000007245 */ /* 0x008fc80000201400 */
[----:B------:R-:W-:Y:S01]  /*0740*/  IABS R2, R3 ;  /* 0x0000000300027213 */ /* 0x000fe20000000000 */
[----:B------:R-:W-:-:S03]  /*0750*/  FMUL R20, R0, 1000 ;  /* 0x447a000000147820 */ /* 0x000fc60000400000 */
[----:B------:R-:W-:-:S04]  /*0760*/  IADD3 R2, PT, PT, R2, 0x1, RZ ;  /* 0x0000000102027810 */ /* 0x000fc80007ffe0ff */
[----:B------:R-:W-:-:S04]  /*0770*/  I2FP.F32.U32 R10, R2 ;  /* 0x00000002000a7245 */ /* 0x000fc80000201000 */
[----:B------:R0:W1:Y:S01]  /*0780*/  MUFU.RSQ R3, R10 ;  /* 0x0000000a00037308 */ /* 0x0000620000001400 */
[----:B------:R-:W-:-:S05]  /*0790*/  VIADD R2, R10, 0xf3000000 ;  /* 0xf30000000a027836 */ /* 0x000fca0000000000 */
[----:B------:R-:W-:-:S13]  /*07a0*/  ISETP.GT.U32.AND P0, PT, R2, 0x727fffff, PT ;  /* 0x727fffff0200780c */ /* 0x000fda0003f04070 */
[----:B01----:R-:W-:Y:S05]  /*07b0*/  @!P0 BRA `(.L_x_25) ;  /* 0x0000000000148947 */ /* 0x003fea0003800000 */
[----:B------:R-:W-:Y:S02]  /*07c0*/  MOV R0, R10 ;  /* 0x0000000a00007202 */ /* 0x000fe40000000f00 */
[----:B------:R-:W-:-:S07]  /*07d0*/  MOV R2, 0x7f0 ;  /* 0x000007f000027802 */ /* 0x000fce0000000f00 */
[----:B------:R-:W-:Y:S05]  /*07e0*/  CALL.REL.NOINC `($__internal_1_$__cuda_sm20_sqrt_rn_f32_slowpath) ;  /* 0x0000001400247944 */ /* 0x000fea0003c00000 */
[----:B------:R-:W-:Y:S01]  /*07f0*/  IMAD.MOV.U32 R11, RZ, RZ, R9 ;  /* 0x000000ffff0b7224 */ /* 0x000fe200078e0009 */
[----:B------:R-:W-:Y:S06]  /*0800*/  BRA `(.L_x_26) ;  /* 0x0000000000107947 */ /* 0x000fec0003800000 */
.L_x_25:
[----:B------:R-:W-:Y:S01]  /*0810*/  FMUL.FTZ R11, R10, R3 ;  /* 0x000000030a0b7220 */ /* 0x000fe20000410000 */
[----:B------:R-:W-:-:S03]  /*0820*/  FMUL.FTZ R2, R3, 0.5 ;  /* 0x3f00000003027820 */ /* 0x000fc60000410000 */
[----:B------:R-:W-:-:S04]  /*0830*/  FFMA R0, -R11, R11, R10 ;  /* 0x0000000b0b007223 */ /* 0x000fc8000000010a */
[----:B------:R-:W-:-:S07]  /*0840*/  FFMA R11, R0, R2, R11 ;  /* 0x00000002000b7223 */ /* 0x000fce000000000b */
.L_x_26:
[----:B------:R-:W-:Y:S05]  /*0850*/  BSYNC.RECONVERGENT B0 ;  /* 0x0000000000007941 */ /* 0x000fea0003800200 */
.L_x_24:
        /* <DEDUP_REMOVED lines=8> */
[----:B------:R-:W-:Y:S01]  /*08e0*/  MOV R3, R20 ;  /* 0x0000001400037202 */ /* 0x000fe20000000f00 */
[----:B------:R-:W-:Y:S01]  /*08f0*/  IMAD.MOV.U32 R0, RZ, RZ, R5 ;  /* 0x000000ffff007224 */ /* 0x000fe200078e0005 */
[----:B------:R-:W-:-:S07]  /*0900*/  MOV R2, 0x920 ;  /* 0x0000092000027802 */ /* 0x000fce0000000f00 */
[----:B------:R-:W-:Y:S05]  /*0910*/  CALL.REL.NOINC `($__internal_2_$__cuda_sm3x_div_rn_noftz_f32_slowpath) ;  /* 0x00000014002c7944 */ /* 0x000fea0003c00000 */
[----:B------:R-:W-:-:S07]  /*0920*/  MOV R3, R0 ;  /* 0x0000000000037202 */ /* 0x000fce0000000f00 */
.L_x_27:
        /* <DEDUP_REMOVED lines=9> */
[----:B------:R-:W-:Y:S01]  /*09c0*/  IMAD.MOV.U32 R0, RZ, RZ, R11 ;  /* 0x000000ffff007224 */ /* 0x000fe200078e000b */
[----:B------:R-:W-:-:S07]  /*09d0*/  MOV R2, 0x9f0 ;  /* 0x000009f000027802 */ /* 0x000fce0000000f00 */
[----:B------:R-:W-:Y:S05]  /*09e0*/  CALL.REL.NOINC `($__internal_2_$__cuda_sm3x_div_rn_noftz_f32_slowpath) ;  /* 0x0000001000f87944 */ /* 0x000fea0003c00000 */
.L_x_29:
[----:B------:R-:W-:Y:S05]  /*09f0*/  BSYNC.RECONVERGENT B0 ;  /* 0x0000000000007941 */ /* 0x000fea0003800200 */
.L_x_28:
[C---:B------:R-:W-:Y:S02]  /*0a00*/  FSETP.GTU.AND P0, PT, R0.reuse, R7, PT ;  /* 0x000000070000720b */ /* 0x040fe40003f0c000 */
[----:B------:R-:W-:-:S11]  /*0a10*/  FSETP.GE.AND P1, PT, R0, R6, PT ;  /* 0x000000060000720b */ /* 0x000fd60003f26000 */
[----:B------:R-:W-:-:S05]  /*0a20*/  @P0 FSEL R0, R0, RZ, P1 ;  /* 0x000000ff00000208 */ /* 0x000fca0000800000 */
[----:B------:R-:W-:-:S05]  /*0a30*/  FADD R19, R19, R0 ;  /* 0x0000000013137221 */ /* 0x000fca0000000000 */
[----:B------:R0:W-:Y:S04]  /*0a40*/  STG.E desc[UR10][R12.64], R19 ;  /* 0x000000130c007986 */ /* 0x0001e8000c10190a */
        /* <DEDUP_REMOVED lines=10> */
[----:B------:R0:W1:Y:S03]  /*0af0*/  MUFU.RSQ R3, R10 ;  /* 0x0000000a00037308 */ /* 0x0000660000001400 */
[----:B------:R-:W-:-:S13]  /*0b00*/  ISETP.GT.U32.AND P0, PT, R2, 0x727fffff, PT ;  /* 0x727fffff0200780c */ /* 0x000fda0003f04070 */
[----:B0-----:R-:W-:Y:S05]  /*0b10*/  @!P0 BRA `(.L_x_31) ;  /* 0x0000000000148947 */ /* 0x001fea0003800000 */
[----:B------:R-:W-:Y:S01]  /*0b20*/  IMAD.MOV.U32 R0, RZ, RZ, R10 ;  /* 0x000000ffff007224 */ /* 0x000fe200078e000a */
[----:B------:R-:W-:-:S07]  /*0b30*/  MOV R2, 0xb50 ;  /* 0x00000b5000027802 */ /* 0x000fce0000000f00 */
[----:B-1----:R-:W-:Y:S05]  /*0b40*/  CALL.REL.NOINC `($__internal_1_$__cuda_sm20_sqrt_rn_f32_slowpath) ;  /* 0x00000010004c7944 */ /* 0x002fea0003c00000 */
[----:B------:R-:W-:Y:S01]  /*0b50*/  MOV R11, R9 ;  /* 0x00000009000b7202 */ /* 0x000fe20000000f00 */
[----:B------:R-:W-:Y:S06]  /*0b60*/  BRA `(.L_x_32) ;  /* 0x0000000000107947 */ /* 0x000fec0003800000 */
.L_x_31:
[----:B-1----:R-:W-:Y:S01]  /*0b70*/  FMUL.FTZ R11, R10, R3 ;  /* 0x000000030a0b7220 */ /* 0x002fe20000410000 */
[----:B------:R-:W-:-:S03]  /*0b80*/  FMUL.FTZ R2, R3, 0.5 ;  /* 0x3f00000003027820 */ /* 0x000fc60000410000 */
[----:B------:R-:W-:-:S04]  /*0b90*/  FFMA R0, -R11, R11, R10 ;  /* 0x0000000b0b007223 */ /* 0x000fc8000000010a */
[----:B------:R-:W-:-:S07]  /*0ba0*/  FFMA R11, R0, R2, R11 ;  /* 0x00000002000b7223 */ /* 0x000fce000000000b */
.L_x_32:
[----:B------:R-:W-:Y:S05]  /*0bb0*/  BSYNC.RECONVERGENT B0 ;  /* 0x0000000000007941 */ /* 0x000fea0003800200 */
.L_x_30:
        /* <DEDUP_REMOVED lines=11> */
[----:B------:R-:W-:Y:S05]  /*0c70*/  CALL.REL.NOINC `($__internal_2_$__cuda_sm3x_div_rn_noftz_f32_slowpath) ;  /* 0x0000001000547944 */ /* 0x000fea0003c00000 */
[----:B------:R-:W-:-:S07]  /*0c80*/  IMAD.MOV.U32 R3, RZ, RZ, R0 ;  /* 0x000000ffff037224 */ /* 0x000fce00078e0000 */
.L_x_33:
        /* <DEDUP_REMOVED lines=11> */
[----:B------:R-:W-:Y:S05]  /*0d40*/  CALL.REL.NOINC `($__internal_2_$__cuda_sm3x_div_rn_noftz_f32_slowpath) ;  /* 0x0000001000207944 */ /* 0x000fea0003c00000 */
.L_x_35:
[----:B------:R-:W-:Y:S05]  /*0d50*/  BSYNC.RECONVERGENT B0 ;  /* 0x0000000000007941 */ /* 0x000fea0003800200 */
.L_x_34:
        /* <DEDUP_REMOVED lines=23> */
.L_x_37:
[----:B------:R-:W-:Y:S01]  /*0ed0*/  FMUL.FTZ R11, R10, R3 ;  /* 0x000000030a0b7220 */ /* 0x000fe20000410000 */
[----:B------:R-:W-:-:S03]  /*0ee0*/  FMUL.FTZ R2, R3, 0.5 ;  /* 0x3f00000003027820 */ /* 0x000fc60000410000 */
[----:B------:R-:W-:-:S04]  /*0ef0*/  FFMA R0, -R11, R11, R10 ;  /* 0x0000000b0b007223 */ /* 0x000fc8000000010a */
[----:B------:R-:W-:-:S07]  /*0f00*/  FFMA R11, R0, R2, R11 ;  /* 0x00000002000b7223 */ /* 0x000fce000000000b */
.L_x_38:
[----:B------:R-:W-:Y:S05]  /*0f10*/  BSYNC.RECONVERGENT B0 ;  /* 0x0000000000007941 */ /* 0x000fea0003800200 */
.L_x_36:
        /* <DEDUP_REMOVED lines=13> */
.L_x_39:
        /* <DEDUP_REMOVED lines=12> */
.L_x_41:
[----:B------:R-:W-:Y:S05]  /*10b0*/  BSYNC.RECONVERGENT B0 ;  /* 0x0000000000007941 */ /* 0x000fea0003800200 */
.L_x_40:
[C---:B------:R-:W-:Y:S01]  /*10c0*/  FSETP.GTU.AND P0, PT, R0.reuse, R7, PT ;  /* 0x000000070000720b */ /* 0x040fe20003f0c000 */
[----:B------:R-:W-:Y:S01]  /*10d0*/  UIADD3 UR7, UPT, UPT, UR7, 0x4, URZ ;  /* 0x0000000407077890 */ /* 0x000fe2000fffe0ff */
[----:B------:R-:W-:-:S03]  /*10e0*/  FSETP.GE.AND P1, PT, R0, R6, PT ;  /* 0x000000060000720b */ /* 0x000fc60003f26000 */
[----:B------:R-:W-:-:S08]  /*10f0*/  UISETP.NE.AND UP0, UPT, UR7, URZ, UPT ;  /* 0x000000ff0700728c */ /* 0x000fd0000bf05270 */
[----:B------:R-:W-:Y:S02]  /*1100*/  @P0 FSEL R0, R0, RZ, P1 ;  /* 0x000000ff00000208 */ /* 0x000fe40000800000 */
[----:B------:R-:W-:-:S03]  /*1110*/  IADD3 R14, P0, PT, R14, 0x20, RZ ;  /* 0x000000200e0e7810 */ /* 0x000fc60007f1e0ff */
[----:B------:R-:W-:Y:S01]  /*1120*/  FADD R11, R19, R0 ;  /* 0x00000000130b7221 */ /* 0x000fe20000000000 */
[----:B------:R-:W-:-:S04]  /*1130*/  IADD3.X R15, PT, PT, RZ, R15, RZ, P0, !PT ;  /* 0x0000000fff0f7210 */ /* 0x000fc800007fe4ff */
[----:B------:R0:W-:Y:S01]  /*1140*/  STG.E desc[UR10][R12.64], R11 ;  /* 0x0000000b0c007986 */ /* 0x0001e2000c10190a */
[----:B------:R-:W-:Y:S05]  /*1150*/  BRA.U UP0, `(.L_x_42) ;  /* 0xfffffff1008c7547 */ /* 0x000fea000b83ffff */
.L_x_17:
[----:B------:R-:W-:-:S13]  /*1160*/  ISETP.NE.AND P0, PT, RZ, UR8, PT ;  /* 0x00000008ff007c0c */ /* 0x000fda000bf05270 */
[----:B------:R-:W-:Y:S05]  /*1170*/  @!P0 EXIT ;  /* 0x000000000000894d */ /* 0x000fea0003800000 */
[----:B------:R-:W-:-:S09]  /*1180*/  UISETP.NE.AND UP0, UPT, UR8, 0x1, UPT ;  /* 0x000000010800788c */ /* 0x000fd2000bf05270 */
[----:B------:R-:W-:Y:S05]  /*1190*/  BRA.U !UP0, `(.L_x_43) ;  /* 0x0000000508c07547 */ /* 0x000fea000b800000 */
[----:B------:R-:W1:Y:S01]  /*11a0*/  LDC.64 R14, c[0x0][0x390] ;  /* 0x0000e400ff0e7b82 */ /* 0x000e620000000a00 */
[----:B------:R-:W-:-:S05]  /*11b0*/  SHF.L.U32 R19, R8, 0x1, RZ ;  /* 0x0000000108137819 */ /* 0x000fca00000006ff */
[----:B-1----:R-:W-:-:S05]  /*11c0*/  IMAD.WIDE.U32 R14, R19, 0x4, R14 ;  /* 0x00000004130e7825 */ /* 0x002fca00078e000e */
        /* <DEDUP_REMOVED lines=9> */
[----:B------:R-:W-:Y:S01]  /*1260*/  IADD3 R2, PT, PT, R3, -0xd000000, RZ ;  /* 0xf300000003027810 */ /* 0x000fe20007ffe0ff */
[----:B------:R1:W2:Y:S03]  /*1270*/  MUFU.RSQ R10, R3 ;  /* 0x00000003000a7308 */ /* 0x0002a60000001400 */
[----:B------:R-:W-:-:S13]  /*1280*/  ISETP.GT.U32.AND P0, PT, R2, 0x727fffff, PT ;  /* 0x727fffff0200780c */ /* 0x000fda0003f04070 */
[----:B-1----:R-:W-:Y:S05]  /*1290*/  @!P0 BRA `(.L_x_45) ;  /* 0x0000000000148947 */ /* 0x002fea0003800000 */
[----:B------:R-:W-:Y:S01]  /*12a0*/  IMAD.MOV.U32 R0, RZ, RZ, R3 ;  /* 0x000000ffff007224 */ /* 0x000fe200078e0003 */
[----:B------:R-:W-:-:S07]  /*12b0*/  MOV R2, 0x12d0 ;  /* 0x000012d000027802 */ /* 0x000fce0000000f00 */
[----:B0-2--5:R-:W-:Y:S05]  /*12c0*/  CALL.REL.NOINC `($__internal_1_$__cuda_sm20_sqrt_rn_f32_slowpath) ;  /* 0x00000008006c7944 */ /* 0x025fea0003c00000 */
[----:B------:R-:W-:Y:S01]  /*12d0*/  MOV R20, R9 ;  /* 0x0000000900147202 */ /* 0x000fe20000000f00 */
[----:B------:R-:W-:Y:S06]  /*12e0*/  BRA `(.L_x_46) ;  /* 0x0000000000107947 */ /* 0x000fec0003800000 */
.L_x_45:
[----:B--2---:R-:W-:Y:S01]  /*12f0*/  FMUL.FTZ R20, R3, R10 ;  /* 0x0000000a03147220 */ /* 0x004fe20000410000 */
[----:B------:R-:W-:-:S03]  /*1300*/  FMUL.FTZ R0, R10, 0.5 ;  /* 0x3f0000000a007820 */ /* 0x000fc60000410000 */
[----:B------:R-:W-:-:S04]  /*1310*/  FFMA R3, -R20, R20, R3 ;  /* 0x0000001414037223 */ /* 0x000fc80000000103 */
[----:B------:R-:W-:-:S07]  /*1320*/  FFMA R20, R3, R0, R20 ;  /* 0x0000000003147223 */ /* 0x000fce0000000014 */
.L_x_46:
[----:B------:R-:W-:Y:S05]  /*1330*/  BSYNC.RECONVERGENT B0 ;  /* 0x0000000000007941 */ /* 0x000fea0003800200 */
.L_x_44:
[----:B------:R-:W1:Y:S08]  /*1340*/  MUFU.RCP R0, R5 ;  /* 0x0000000500007308 */ /* 0x000e700000001000 */
[----:B------:R-:W2:Y:S01]  /*1350*/  FCHK P0, R22, R5 ;  /* 0x0000000516007302 */ /* 0x000ea20000000000 */
[----:B-1----:R-:W-:-:S04]  /*1360*/  FFMA R3, -R5, R0, 1 ;  /* 0x3f80000005037423 */ /* 0x002fc80000000100 */
[----:B------:R-:W-:-:S04]  /*1370*/  FFMA R0, R0, R3, R0 ;  /* 0x0000000300007223 */ /* 0x000fc80000000000 */
[----:B------:R-:W-:-:S04]  /*1380*/  FFMA R3, R0, R22, RZ ;  /* 0x0000001600037223 */ /* 0x000fc800000000ff */
[----:B------:R-:W-:-:S04]  /*1390*/  FFMA R2, -R5, R3, R22 ;  /* 0x0000000305027223 */ /* 0x000fc80000000116 */
[----:B------:R-:W-:Y:S01]  /*13a0*/  FFMA R3, R0, R2, R3 ;  /* 0x0000000200037223 */ /* 0x000fe20000000003 */
[----:B--2---:R-:W-:Y:S06]  /*13b0*/  @!P0 BRA `(.L_x_47) ;  /* 0x0000000000148947 */ /* 0x004fec0003800000 */
[----:B------:R-:W-:Y:S01]  /*13c0*/  MOV R3, R22 ;  /* 0x0000001600037202 */ /* 0x000fe20000000f00 */
[----:B------:R-:W-:Y:S01]  /*13d0*/  IMAD.MOV.U32 R0, RZ, RZ, R5 ;  /* 0x000000ffff007224 */ /* 0x000fe200078e0005 */
[----:B------:R-:W-:-:S07]  /*13e0*/  MOV R2, 0x1400 ;  /* 0x0000140000027802 */ /* 0x000fce0000000f00 */
[----:B0----5:R-:W-:Y:S05]  /*13f0*/  CALL.REL.NOINC `($__internal_2_$__cuda_sm3x_div_rn_noftz_f32_slowpath) ;  /* 0x0000000800747944 */ /* 0x021fea0003c00000 */
[----:B------:R-:W-:-:S07]  /*1400*/  MOV R3, R0 ;  /* 0x0000000000037202 */ /* 0x000fce0000000f00 */
.L_x_47:
[----:B------:R-:W1:Y:S01]  /*1410*/  MUFU.RCP R9, R20 ;  /* 0x0000001400097308 */ /* 0x000e620000001000 */
[----:B------:R-:W-:Y:S07]  /*1420*/  BSSY.RECONVERGENT B0, `(.L_x_48) ;  /* 0x000000b000007945 */ /* 0x000fee0003800200 */
[----:B------:R-:W2:Y:S01]  /*1430*/  FCHK P0, R3, R20 ;  /* 0x0000001403007302 */ /* 0x000ea20000000000 */
[----:B-1----:R-:W-:-:S04]  /*1440*/  FFMA R0, R9, -R20, 1 ;  /* 0x3f80000009007423 */ /* 0x002fc80000000814 */
[----:B------:R-:W-:-:S04]  /*1450*/  FFMA R0, R9, R0, R9 ;  /* 0x0000000009007223 */ /* 0x000fc80000000009 */
[----:B------:R-:W-:-:S04]  /*1460*/  FFMA R2, R0, R3, RZ ;  /* 0x0000000300027223 */ /* 0x000fc800000000ff */
[----:B------:R-:W-:-:S04]  /*1470*/  FFMA R9, R2, -R20, R3 ;  /* 0x8000001402097223 */ /* 0x000fc80000000003 */
[----:B------:R-:W-:Y:S01]  /*1480*/  FFMA R0, R0, R9, R2 ;  /* 0x0000000900007223 */ /* 0x000fe20000000002 */
[----:B--2---:R-:W-:Y:S06]  /*1490*/  @!P0 BRA `(.L_x_49) ;  /* 0x00000000000c8947 */ /* 0x004fec0003800000 */
[----:B------:R-:W-:Y:S02]  /*14a0*/  MOV R0, R20 ;  /* 0x0000001400007202 */ /* 0x000fe40000000f00 */
[----:B------:R-:W-:-:S07]  /*14b0*/  MOV R2, 0x14d0 ;  /* 0x000014d000027802 */ /* 0x000fce0000000f00 */
[----:B0----5:R-:W-:Y:S05]  /*14c0*/  CALL.REL.NOINC `($__internal_2_$__cuda_sm3x_div_rn_noftz_f32_slowpath) ;  /* 0x0000000800407944 */ /* 0x021fea0003c00000 */
.L_x_49:
[----:B------:R-:W-:Y:S05]  /*14d0*/  BSYNC.RECONVERGENT B0 ;  /* 0x0000000000007941 */ /* 0x000fea0003800200 */
.L_x_48:
[C---:B------:R-:W-:Y:S02]  /*14e0*/  FSETP.GTU.AND P0, PT, R0.reuse, R7, PT ;  /* 0x000000070000720b */ /* 0x040fe40003f0c000 */
[----:B------:R-:W-:-:S11]  /*14f0*/  FSETP.GE.AND P1, PT, R0, R6, PT ;  /* 0x000000060000720b */ /* 0x000fd60003f26000 */
[----:B------:R-:W-:-:S05]  /*1500*/  @P0 FSEL R0, R0, RZ, P1 ;  /* 0x000000ff00000208 */ /* 0x000fca0000800000 */
[----:B0----5:R-:W-:-:S05]  /*1510*/  FADD R11, R11, R0 ;  /* 0x000000000b0b7221 */ /* 0x021fca0000000000 */
        /* <DEDUP_REMOVED lines=19> */
.L_x_51:
[----:B-1----:R-:W-:Y:S01]  /*1650*/  FMUL.FTZ R14, R3, R10 ;  /* 0x0000000a030e7220 */ /* 0x002fe20000410000 */
[----:B------:R-:W-:-:S03]  /*1660*/  FMUL.FTZ R0, R10, 0.5 ;  /* 0x3f0000000a007820 */ /* 0x000fc60000410000 */
[----:B------:R-:W-:-:S04]  /*1670*/  FFMA R3, -R14, R14, R3 ;  /* 0x0000000e0e037223 */ /* 0x000fc80000000103 */
[----:B------:R-:W-:-:S07]  /*1680*/  FFMA R14, R3, R0, R14 ;  /* 0x00000000030e7223 */ /* 0x000fce000000000e */
.L_x_52:
[----:B------:R-:W-:Y:S05]  /*1690*/  BSYNC.RECONVERGENT B0 ;  /* 0x0000000000007941 */ /* 0x000fea0003800200 */
.L_x_50:
        /* <DEDUP_REMOVED lines=13> */
.L_x_53:
        /* <DEDUP_REMOVED lines=12> */
.L_x_55:
[----:B------:R-:W-:Y:S05]  /*1830*/  BSYNC.RECONVERGENT B0 ;  /* 0x0000000000007941 */ /* 0x000fea0003800200 */
.L_x_54:
[C---:B------:R-:W-:Y:S02]  /*1840*/  FSETP.GTU.AND P0, PT, R0.reuse, R7, PT ;  /* 0x000000070000720b */ /* 0x040fe40003f0c000 */
[----:B------:R-:W-:Y:S02]  /*1850*/  FSETP.GE.AND P1, PT, R0, R6, PT ;  /* 0x000000060000720b */ /* 0x000fe40003f26000 */
[----:B------:R-:W-:-:S09]  /*1860*/  IADD3 R8, PT, PT, R19, 0x2, -R8 ;  /* 0x0000000213087810 */ /* 0x000fd20007ffe808 */
[----:B------:R-:W-:-:S05]  /*1870*/  @P0 FSEL R0, R0, RZ, P1 ;  /* 0x000000ff00000208 */ /* 0x000fca0000800000 */
[----:B------:R-:W-:-:S05]  /*1880*/  FADD R11, R11, R0 ;  /* 0x000000000b0b7221 */ /* 0x000fca0000000000 */
[----:B------:R1:W-:Y:S02]  /*1890*/  STG.E desc[UR10][R12.64], R11 ;  /* 0x0000000b0c007986 */ /* 0x0003e4000c10190a */
.L_x_43:
[----:B------:R-:W2:Y:S02]  /*18a0*/  LDC R0, c[0x0][0x380] ;  /* 0x0000e000ff007b82 */ /* 0x000ea40000000800 */
[----:B--2---:R-:W-:-:S04]  /*18b0*/  LOP3.LUT R0, R0, 0x1, RZ, 0xc0, !PT ;  /* 0x0000000100007812 */ /* 0x004fc800078ec0ff */
[----:B------:R-:W-:-:S13]  /*18c0*/  ISETP.NE.U32.AND P0, PT, R0, 0x1, PT ;  /* 0x000000010000780c */ /* 0x000fda0003f05070 */
[----:B------:R-:W-:Y:S05]  /*18d0*/  @P0 EXIT ;  /* 0x000000000000094d */ /* 0x000fea0003800000 */
[----:B------:R-:W2:Y:S01]  /*18e0*/  LDC.64 R2, c[0x0][0x390] ;  /* 0x0000e400ff027b82 */ /* 0x000ea20000000a00 */
[----:B------:R-:W-:-:S04]  /*18f0*/  IMAD.SHL.U32 R9, R8, 0x2, RZ ;  /* 0x0000000208097824 */ /* 0x000fc800078e00ff */
[----:B--2---:R-:W-:-:S05]  /*1900*/  IMAD.WIDE.U32 R2, R9, 0x4, R2 ;  /* 0x0000000409027825 */ /* 0x004fca00078e0002 */
[----:B------:R-:W2:Y:S04]  /*1910*/  LDG.E R9, desc[UR10][R2.64] ;  /* 0x0000000a02097981 */ /* 0x000ea8000c1e1900 */
[----:B------:R-:W3:Y:S01]  /*1920*/  LDG.E R0, desc[UR10][R2.64+0x4] ;  /* 0x0000040a02007981 */ /* 0x000ee2000c1e1900 */
[----:B------:R-:W-:Y:S01]  /*1930*/  BSSY.RECONVERGENT B0, `(.L_x_56) ;  /* 0x0000014000007945 */ /* 0x000fe20003800200 */
[----:B--2---:R-:W-:-:S04]  /*1940*/  IADD3 R9, PT, PT, -R4, R9, RZ ;  /* 0x0000000904097210 */ /* 0x004fc80007ffe1ff */
[----:B------:R-:W-:Y:S02]  /*1950*/  IABS R4, R9 ;  /* 0x0000000900047213 */ /* 0x000fe40000000000 */
[----:B---3--:R-:W-:Y:S02]  /*1960*/  I2FP.F32.S32 R0, R0 ;  /* 0x0000000000007245 */ /* 0x008fe40000201400 */
[----:B------:R-:W-:-:S03]  /*1970*/  IADD3 R4, PT, PT, R4, 0x1, RZ ;  /* 0x0000000104047810 */ /* 0x000fc60007ffe0ff */
[----:B------:R-:W-:Y:S01]  /*1980*/  FMUL R8, R0, 1000 ;  /* 0x447a000000087820 */ /* 0x000fe20000400000 */
[----:B------:R-:W-:-:S04]  /*1990*/  I2FP.F32.U32 R9, R4 ;  /* 0x0000000400097245 */ /* 0x000fc80000201000 */
[----:B------:R2:W3:Y:S01]  /*19a0*/  MUFU.RSQ R10, R9 ;  /* 0x00000009000a7308 */ /* 0x0004e20000001400 */
[----:B------:R-:W-:-:S05]  /*19b0*/  VIADD R4, R9, 0xf3000000 ;  /* 0xf300000009047836 */ /* 0x000fca0000000000 */
[----:B------:R-:W-:-:S13]  /*19c0*/  ISETP.GT.U32.AND P0, PT, R4, 0x727fffff, PT ;  /* 0x727fffff0400780c */ /* 0x000fda0003f04070 */
[----:B--23--:R-:W-:Y:S05]  /*19d0*/  @!P0 BRA `(.L_x_57) ;  /* 0x0000000000148947 */ /* 0x00cfea0003800000 */
[----:B------:R-:W-:Y:S02]  /*19e0*/  MOV R0, R9 ;  /* 0x0000000900007202 */ /* 0x000fe40000000f00 */
[----:B------:R-:W-:-:S07]  /*19f0*/  MOV R2, 0x1a10 ;  /* 0x00001a1000027802 */ /* 0x000fce0000000f00 */
[----:B01---5:R-:W-:Y:S05]  /*1a00*/  CALL.REL.NOINC `($__internal_1_$__cuda_sm20_sqrt_rn_f32_slowpath) ;  /* 0x00000000009c7944 */ /* 0x023fea0003c00000 */
[----:B------:R-:W-:Y:S01]  /*1a10*/  MOV R4, R9 ;  /* 0x0000000900047202 */ /* 0x000fe20000000f00 */
[----:B------:R-:W-:Y:S06]  /*1a20*/  BRA `(.L_x_58) ;  /* 0x0000000000107947 */ /* 0x000fec0003800000 */
.L_x_57:
[----:B------:R-:W-:Y:S01]  /*1a30*/  FMUL.FTZ R4, R9, R10 ;  /* 0x0000000a09047220 */ /* 0x000fe20000410000 */
[----:B------:R-:W-:-:S03]  /*1a40*/  FMUL.FTZ R0, R10, 0.5 ;  /* 0x3f0000000a007820 */ /* 0x000fc60000410000 */
[----:B------:R-:W-:-:S04]  /*1a50*/  FFMA R3, -R4, R4, R9 ;  /* 0x0000000404037223 */ /* 0x000fc80000000109 */
[----:B------:R-:W-:-:S07]  /*1a60*/  FFMA R4, R3, R0, R4 ;  /* 0x0000000003047223 */ /* 0x000fce0000000004 */
.L_x_58:
[----:B------:R-:W-:Y:S05]  /*1a70*/  BSYNC.RECONVERGENT B0 ;  /* 0x0000000000007941 */ /* 0x000fea0003800200 */
.L_x_56:
[----:B------:R-:W2:Y:S08]  /*1a80*/  MUFU.RCP R0, R5 ;  /* 0x0000000500007308 */ /* 0x000eb00000001000 */
[----:B------:R-:W3:Y:S01]  /*1a90*/  FCHK P0, R8, R5 ;  /* 0x0000000508007302 */ /* 0x000ee20000000000 */
[----:B--2---:R-:W-:-:S04]  /*1aa0*/  FFMA R3, -R5, R0, 1 ;  /* 0x3f80000005037423 */ /* 0x004fc80000000100 */
[----:B------:R-:W-:-:S04]  /*1ab0*/  FFMA R0, R0, R3, R0 ;  /* 0x0000000300007223 */ /* 0x000fc80000000000 */
[----:B------:R-:W-:-:S04]  /*1ac0*/  FFMA R3, R0, R8, RZ ;  /* 0x0000000800037223 */ /* 0x000fc800000000ff */
[----:B------:R-:W-:-:S04]  /*1ad0*/  FFMA R2, -R5, R3, R8 ;  /* 0x0000000305027223 */ /* 0x000fc80000000108 */
[----:B------:R-:W-:Y:S01]  /*1ae0*/  FFMA R3, R0, R2, R3 ;  /* 0x0000000200037223 */ /* 0x000fe20000000003 */
[----:B---3--:R-:W-:Y:S06]  /*1af0*/  @!P0 BRA `(.L_x_59) ;  /* 0x0000000000148947 */ /* 0x008fec0003800000 */
[----:B------:R-:W-:Y:S01]  /*1b00*/  IMAD.MOV.U32 R3, RZ, RZ, R8 ;  /* 0x000000ffff037224 */ /* 0x000fe200078e0008 */
[----:B------:R-:W-:Y:S02]  /*1b10*/  MOV R0, R5 ;  /* 0x0000000500007202 */ /* 0x000fe40000000f00 */
[----:B------:R-:W-:-:S07]  /*1b20*/  MOV R2, 0x1b40 ;  /* 0x00001b4000027802 */ /* 0x000fce0000000f00 */
[----:B01---5:R-:W-:Y:S05]  /*1b30*/  CALL.REL.NOINC `($__internal_2_$__cuda_sm3x_div_rn_noftz_f32_slowpath) ;  /* 0x0000000000a47944 */ /* 0x023fea0003c00000 */
[----:B------:R-:W-:-:S07]  /*1b40*/  MOV R3, R0 ;  /* 0x0000000000037202 */ /* 0x000fce0000000f00 */
.L_x_59:
[----:B------:R-:W2:Y:S01]  /*1b50*/  MUFU.RCP R5, R4 ;  /* 0x0000000400057308 */ /* 0x000ea20000001000 */
[----:B------:R-:W-:Y:S07]  /*1b60*/  BSSY.RECONVERGENT B0, `(.L_x_60) ;  /* 0x000000b000007945 */ /* 0x000fee0003800200 */
[----:B------:R-:W3:Y:S01]  /*1b70*/  FCHK P0, R3, R4 ;  /* 0x0000000403007302 */ /* 0x000ee20000000000 */
[----:B--2---:R-:W-:-:S04]  /*1b80*/  FFMA R0, R5, -R4, 1 ;  /* 0x3f80000005007423 */ /* 0x004fc80000000804 */
[----:B------:R-:W-:-:S04]  /*1b90*/  FFMA R0, R5, R0, R5 ;  /* 0x0000000005007223 */ /* 0x000fc80000000005 */
[----:B------:R-:W-:-:S04]  /*1ba0*/  FFMA R2, R0, R3, RZ ;  /* 0x0000000300027223 */ /* 0x000fc800000000ff */
[----:B------:R-:W-:-:S04]  /*1bb0*/  FFMA R5, R2, -R4, R3 ;  /* 0x8000000402057223 */ /* 0x000fc80000000003 */
[----:B------:R-:W-:Y:S01]  /*1bc0*/  FFMA R0, R0, R5, R2 ;  /* 0x0000000500007223 */ /* 0x000fe20000000002 */
[----:B---3--:R-:W-:Y:S06]  /*1bd0*/  @!P0 BRA `(.L_x_61) ;  /* 0x00000000000c8947 */ /* 0x008fec0003800000 */
[----:B------:R-:W-:Y:S01]  /*1be0*/  IMAD.MOV.U32 R0, RZ, RZ, R4 ;  /* 0x000000ffff007224 */ /* 0x000fe200078e0004 */
[----:B------:R-:W-:-:S07]  /*1bf0*/  MOV R2, 0x1c10 ;  /* 0x00001c1000027802 */ /* 0x000fce0000000f00 */
[----:B01---5:R-:W-:Y:S05]  /*1c00*/  CALL.REL.NOINC `($__internal_2_$__cuda_sm3x_div_rn_noftz_f32_slowpath) ;  /* 0x0000000000707944 */ /* 0x023fea0003c00000 */
.L_x_61:
[----:B------:R-:W-:Y:S05]  /*1c10*/  BSYNC.RECONVERGENT B0 ;  /* 0x0000000000007941 */ /* 0x000fea0003800200 */
.L_x_60:
[C---:B------:R-:W-:Y:S02]  /*1c20*/  FSETP.GTU.AND P0, PT, R0.reuse, R7, PT ;  /* 0x000000070000720b */ /* 0x040fe40003f0c000 */
[----:B------:R-:W-:-:S11]  /*1c30*/  FSETP.GE.AND P1, PT, R0, R6, PT ;  /* 0x000000060000720b */ /* 0x000fd60003f26000 */
[----:B------:R-:W-:-:S05]  /*1c40*/  @P0 FSEL R0, R0, RZ, P1 ;  /* 0x000000ff00000208 */ /* 0x000fca0000800000 */
[----:B01---5:R-:W-:-:S05]  /*1c50*/  FADD R11, R0, R11 ;  /* 0x0000000b000b7221 */ /* 0x023fca0000000000 */
[----:B------:R-:W-:Y:S01]  /*1c60*/  STG.E desc[UR10][R12.64], R11 ;  /* 0x0000000b0c007986 */ /* 0x000fe2000c10190a */
[----:B------:R-:W-:Y:S05]  /*1c70*/  EXIT ;  /* 0x000000000000794d */ /* 0x000fea0003800000 */
        .weak           $__internal_1_$__cuda_sm20_sqrt_rn_f32_slowpath
        .type           $__internal_1_$__cuda_sm20_sqrt_rn_f32_slowpath,@function
        .size           $__internal_1_$__cuda_sm20_sqrt_rn_f32_slowpath,($__internal_2_$__cuda_sm3x_div_rn_noftz_f32_slowpath - $__internal_1_$__cuda_sm20_sqrt_rn_f32_slowpath)
$__internal_1_$__cuda_sm20_sqrt_rn_f32_slowpath:
[----:B------:R-:W-:-:S13]  /*1c80*/  LOP3.LUT P0, RZ, R0, 0x7fffffff, RZ, 0xc0, !PT ;  /* 0x7fffffff00ff7812 */ /* 0x000fda000780c0ff */
[----:B------:R-:W-:Y:S01]  /*1c90*/  @!P0 MOV R9, R0 ;  /* 0x0000000000098202 */ /* 0x000fe20000000f00 */
[----:B------:R-:W-:Y:S06]  /*1ca0*/  @!P0 BRA `(.L_x_62) ;  /* 0x0000000000408947 */ /* 0x000fec0003800000 */
[----:B------:R-:W-:-:S13]  /*1cb0*/  FSETP.GEU.FTZ.AND P0, PT, R0, RZ, PT ;  /* 0x000000ff0000720b */ /* 0x000fda0003f1e000 */
[----:B------:R-:W-:Y:S01]  /*1cc0*/  @!P0 MOV R9, 0x7fffffff ;  /* 0x7fffffff00098802 */ /* 0x000fe20000000f00 */
[----:B------:R-:W-:Y:S06]  /*1cd0*/  @!P0 BRA `(.L_x_62) ;  /* 0x0000000000348947 */ /* 0x000fec0003800000 */
[----:B------:R-:W-:-:S13]  /*1ce0*/  FSETP.GTU.FTZ.AND P0, PT, |R0|, +INF , PT ;  /* 0x7f8000000000780b */ /* 0x000fda0003f1c200 */
[----:B------:R-:W-:Y:S01]  /*1cf0*/  @P0 FADD.FTZ R9, R0, 1 ;  /* 0x3f80000000090421 */ /* 0x000fe20000010000 */
[----:B------:R-:W-:Y:S06]  /*1d00*/  @P0 BRA `(.L_x_62) ;  /* 0x0000000000280947 */ /* 0x000fec0003800000 */
[----:B------:R-:W-:-:S13]  /*1d10*/  FSETP.NEU.FTZ.AND P0, PT, |R0|, +INF , PT ;  /* 0x7f8000000000780b */ /* 0x000fda0003f1d200 */
[----:B------:R-:W-:-:S04]  /*1d20*/  @P0 FFMA R16, R0, 1.84467440737095516160e+19, RZ ;  /* 0x5f80000000100823 */ /* 0x000fc800000000ff */
[----:B------:R-:W0:Y:S02]  /*1d30*/  @P0 MUFU.RSQ R17, R16 ;  /* 0x0000001000110308 */ /* 0x000e240000001400 */
[----:B0-----:R-:W-:Y:S01]  /*1d40*/  @P0 FMUL.FTZ R3, R16, R17 ;  /* 0x0000001110030220 */ /* 0x001fe20000410000 */
[----:B------:R-:W-:-:S03]  /*1d50*/  @P0 FMUL.FTZ R10, R17, 0.5 ;  /* 0x3f000000110a0820 */ /* 0x000fc60000410000 */
[----:B------:R-:W-:-:S04]  /*1d60*/  @P0 FADD.FTZ R9, -R3, -RZ ;  /* 0x800000ff03090221 */ /* 0x000fc80000010100 */
[----:B------:R-:W-:Y:S01]  /*1d70*/  @P0 FFMA R18, R3, R9, R16 ;  /* 0x0000000903120223 */ /* 0x000fe20000000010 */
[----:B------:R-:W-:-:S03]  /*1d80*/  @!P0 IMAD.MOV.U32 R9, RZ, RZ, R0 ;  /* 0x000000ffff098224 */ /* 0x000fc600078e0000 */
[----:B------:R-:W-:-:S04]  /*1d90*/  @P0 FFMA R10, R18, R10, R3 ;  /* 0x0000000a120a0223 */ /* 0x000fc80000000003 */
[----:B------:R-:W-:-:S07]  /*1da0*/  @P0 FMUL.FTZ R9, R10, 2.3283064365386962891e-10 ;  /* 0x2f8000000a090820 */ /* 0x000fce0000410000 */
.L_x_62:
[----:B------:R-:W-:-:S04]  /*1db0*/  HFMA2 R3, -RZ, RZ, 0, 0 ;  /* 0x00000000ff037431 */ /* 0x000fc800000001ff */
[----:B------:R-:W-:Y:S05]  /*1dc0*/  RET.REL.NODEC R2 `(_Z11bombardmentiiPfPi) ;  /* 0xffffffe0028c7950 */ /* 0x000fea0003c3ffff */
        .weak           $__internal_2_$__cuda_sm3x_div_rn_noftz_f32_slowpath
        .type           $__internal_2_$__cuda_sm3x_div_rn_noftz_f32_slowpath,@function
        .size           $__internal_2_$__cuda_sm3x_div_rn_noftz_f32_slowpath,(.L_x_77 - $__internal_2_$__cuda_sm3x_div_rn_noftz_f32_slowpath)
$__internal_2_$__cuda_sm3x_div_rn_noftz_f32_slowpath:
[----:B------:R-:W-:Y:S01]  /*1dd0*/  SHF.R.U32.HI R9, RZ, 0x17, R0 ;  /* 0x00000017ff097819 */ /* 0x000fe20000011600 */
[----:B------:R-:W-:Y:S01]  /*1de0*/  BSSY.RECONVERGENT B1, `(.L_x_63) ;  /* 0x0000062000017945 */ /* 0x000fe20003800200 */
[----:B------:R-:W-:Y:S02]  /*1df0*/  SHF.R.U32.HI R16, RZ, 0x17, R3 ;  /* 0x00000017ff107819 */ /* 0x000fe40000011603 */
[----:B------:R-:W-:Y:S02]  /*1e00*/  LOP3.LUT R9, R9, 0xff, RZ, 0xc0, !PT ;  /* 0x000000ff09097812 */ /* 0x000fe400078ec0ff */
[----:B------:R-:W-:Y:S02]  /*1e10*/  LOP3.LUT R16, R16, 0xff, RZ, 0xc0, !PT ;  /* 0x000000ff10107812 */ /* 0x000fe400078ec0ff */
[----:B------:R-:W-:-:S03]  /*1e20*/  IADD3 R17, PT, PT, R9, -0x1, RZ ;  /* 0xffffffff09117810 */ /* 0x000fc60007ffe0ff */
[----:B------:R-:W-:Y:S01]  /*1e30*/  VIADD R18, R16, 0xffffffff ;  /* 0xffffffff10127836 */ /* 0x000fe20000000000 */
[----:B------:R-:W-:-:S04]  /*1e40*/  ISETP.GT.U32.AND P0, PT, R17, 0xfd, PT ;  /* 0x000000fd1100780c */ /* 0x000fc80003f04070 */
[----:B------:R-:W-:-:S13]  /*1e50*/  ISETP.GT.U32.OR P0, PT, R18, 0xfd, P0 ;  /* 0x000000fd1200780c */ /* 0x000fda0000704470 */
[----:B------:R-:W-:Y:S01]  /*1e60*/  @!P0 MOV R10, RZ ;  /* 0x000000ff000a8202 */ /* 0x000fe20000000f00 */
[----:B------:R-:W-:Y:S06]  /*1e70*/  @!P0 BRA `(.L_x_64) ;  /* 0x00000000005c8947 */ /* 0x000fec0003800000 */
[----:B------:R-:W-:Y:S02]  /*1e80*/  FSETP.GTU.FTZ.AND P0, PT, |R3|, +INF , PT ;  /* 0x7f8000000300780b */ /* 0x000fe40003f1c200 */
[----:B------:R-:W-:-:S04]  /*1e90*/  FSETP.GTU.FTZ.AND P1, PT, |R0|, +INF , PT ;  /* 0x7f8000000000780b */ /* 0x000fc80003f3c200 */
[----:B------:R-:W-:-:S13]  /*1ea0*/  PLOP3.LUT P0, PT, P0, P1, PT, 0xf8, 0x8f ;  /* 0x00000000008f781c */ /* 0x000fda0000703f70 */
[----:B------:R-:W-:Y:S05]  /*1eb0*/  @P0 BRA `(.L_x_65) ;  /* 0x00000004004c0947 */ /* 0x000fea0003800000 */
[----:B------:R-:W-:-:S13]  /*1ec0*/  LOP3.LUT P0, RZ, R0, 0x7fffffff, R3, 0xc8, !PT ;  /* 0x7fffffff00ff7812 */ /* 0x000fda000780c803 */
[----:B------:R-:W-:Y:S05]  /*1ed0*/  @!P0 BRA `(.L_x_66) ;  /* 0x00000004003c8947 */ /* 0x000fea0003800000 */
[C---:B------:R-:W-:Y:S02]  /*1ee0*/  FSETP.NEU.FTZ.AND P2, PT, |R3|.reuse, +INF , PT ;  /* 0x7f8000000300780b */ /* 0x040fe40003f5d200 */
[----:B------:R-:W-:Y:S02]  /*1ef0*/  FSETP.NEU.FTZ.AND P1, PT, |R0|, +INF , PT ;  /* 0x7f8000000000780b */ /* 0x000fe40003f3d200 */
[----:B------:R-:W-:-:S11]  /*1f00*/  FSETP.NEU.FTZ.AND P0, PT, |R3|, +INF , PT ;  /* 0x7f8000000300780b */ /* 0x000fd60003f1d200 */
[----:B------:R-:W-:Y:S05]  /*1f10*/  @!P1 BRA !P2, `(.L_x_66) ;  /* 0x00000004002c9947 */ /* 0x000fea0005000000 */
[----:B------:R-:W-:-:S04]  /*1f20*/  LOP3.LUT P2, RZ, R3, 0x7fffffff, RZ, 0xc0, !PT ;  /* 0x7fffffff03ff7812 */ /* 0x000fc8000784c0ff */
[----:B------:R-:W-:-:S13]  /*1f30*/  PLOP3.LUT P1, PT, P1, P2, PT, 0x2f, 0xf2 ;  /* 0x0000000000f2781c */ /* 0x000fda0000f24577 */
[----:B------:R-:W-:Y:S05]  /*1f40*/  @P1 BRA `(.L_x_67) ;  /* 0x0000000400181947 */ /* 0x000fea0003800000 */
[----:B------:R-:W-:-:S04]  /*1f50*/  LOP3.LUT P1, RZ, R0, 0x7fffffff, RZ, 0xc0, !PT ;  /* 0x7fffffff00ff7812 */ /* 0x000fc8000782c0ff */
[----:B------:R-:W-:-:S13]  /*1f60*/  PLOP3.LUT P0, PT, P0, P1, PT, 0x2f, 0xf2 ;  /* 0x0000000000f2781c */ /* 0x000fda0000702577 */
[----:B------:R-:W-:Y:S05]  /*1f70*/  @P0 BRA `(.L_x_68) ;  /* 0x0000000400000947 */ /* 0x000fea0003800000 */
[----:B------:R-:W-:Y:S02]  /*1f80*/  ISETP.GE.AND P0, PT, R18, RZ, PT ;  /* 0x000000ff1200720c */ /* 0x000fe40003f06270 */
[----:B------:R-:W-:-:S11]  /*1f90*/  ISETP.GE.AND P1, PT, R17, RZ, PT ;  /* 0x000000ff1100720c */ /* 0x000fd60003f26270 */
[----:B------:R-:W-:Y:S01]  /*1fa0*/  @P0 MOV R10, RZ ;  /* 0x000000ff000a0202 */ /* 0x000fe20000000f00 */
[----:B------:R-:W-:Y:S02]  /*1fb0*/  @!P0 IMAD.MOV.U32 R10, RZ, RZ, -0x40 ;  /* 0xffffffc0ff0a8424 */ /* 0x000fe400078e00ff */
[----:B------:R-:W-:Y:S01]  /*1fc0*/  @!P0 FFMA R3, R3, 1.84467440737095516160e+19, RZ ;  /* 0x5f80000003038823 */ /* 0x000fe200000000ff */
[----:B------:R-:W-:Y:S02]  /*1fd0*/  @!P1 FFMA R0, R0, 1.84467440737095516160e+19, RZ ;  /* 0x5f80000000009823 */ /* 0x000fe400000000ff */
[----:B------:R-:W-:-:S07]  /*1fe0*/  @!P1 IADD3 R10, PT, PT, R10, 0x40, RZ ;  /* 0x000000400a0a9810 */ /* 0x000fce0007ffe0ff */
.L_x_64:
[----:B------:R-:W-:Y:S01]  /*1ff0*/  LEA R17, R9, 0xc0800000, 0x17 ;  /* 0xc080000009117811 */ /* 0x000fe200078eb8ff */
[----:B------:R-:W-:Y:S01]  /*2000*/  VIADD R16, R16, 0xffffff81 ;  /* 0xffffff8110107836 */ /* 0x000fe20000000000 */
[----:B------:R-:W-:Y:S02]  /*2010*/  BSSY.RECONVERGENT B2, `(.L_x_69) ;  /* 0x0000035000027945 */ /* 0x000fe40003800200 */
[----:B------:R-:W-:Y:S01]  /*2020*/  IADD3 R22, PT, PT, -R17, R0, RZ ;  /* 0x0000000011167210 */ /* 0x000fe20007ffe1ff */
[C---:B------:R-:W-:Y:S01]  /*2030*/  IMAD R0, R16.reuse, -0x800000, R3 ;  /* 0xff80000010007824 */ /* 0x040fe200078e0203 */
[----:B------:R-:W-:Y:S02]  /*2040*/  IADD3 R9, PT, PT, R16, 0x7f, -R9 ;  /* 0x0000007f10097810 */ /* 0x000fe40007ffe809 */
[----:B------:R-:W0:Y:S01]  /*2050*/  MUFU.RCP R18, R22 ;  /* 0x0000001600127308 */ /* 0x000e220000001000 */
[----:B------:R-:W-:Y:S01]  /*2060*/  FADD.FTZ R17, -R22, -RZ ;  /* 0x800000ff16117221 */ /* 0x000fe20000010100 */
[----:B------:R-:W-:-:S03]  /*2070*/  IADD3 R9, PT, PT, R9, R10, RZ ;  /* 0x0000000a09097210 */ /* 0x000fc60007ffe0ff */
        /* <DEDUP_REMOVED lines=8> */
[----:B------:R-:W-:-:S04]  /*2100*/  LOP3.LUT R10, R3, 0xff, RZ, 0xc0, !PT ;  /* 0x000000ff030a7812 */ /* 0x000fc800078ec0ff */
[----:B------:R-:W-:-:S05]  /*2110*/  IADD3 R3, PT, PT, R10, R9, RZ ;  /* 0x000000090a037210 */ /* 0x000fca0007ffe0ff */
        /* <DEDUP_REMOVED lines=10> */
[-CC-:B------:R-:W-:Y:S01]  /*21c0*/  FFMA.RZ R9, R21, R17.reuse, R18.reuse ;  /* 0x0000001115097223 */ /* 0x180fe2000000c012 */
[----:B------:R-:W-:Y:S01]  /*21d0*/  IADD3 R16, PT, PT, R3, 0x20, RZ ;  /* 0x0000002003107810 */ /* 0x000fe20007ffe0ff */
[CCC-:B------:R-:W-:Y:S01]  /*21e0*/  FFMA.RP R10, R21.reuse, R17.reuse, R18.reuse ;  /* 0x00000011150a7223 */ /* 0x1c0fe20000008012 */
[----:B------:R-:W-:Y:S01]  /*21f0*/  FFMA.RM R17, R21, R17, R18 ;  /* 0x0000001115117223 */ /* 0x000fe20000004012 */
[----:B------:R-:W-:Y:S02]  /*2200*/  ISETP.NE.AND P2, PT, R3, RZ, PT ;  /* 0x000000ff0300720c */ /* 0x000fe40003f45270 */
[----:B------:R-:W-:Y:S02]  /*2210*/  LOP3.LUT R9, R9, 0x7fffff, RZ, 0xc0, !PT ;  /* 0x007fffff09097812 */ /* 0x000fe400078ec0ff */
[----:B------:R-:W-:Y:S02]  /*2220*/  ISETP.NE.AND P1, PT, R3, RZ, PT ;  /* 0x000000ff0300720c */ /* 0x000fe40003f25270 */
[----:B------:R-:W-:-:S02]  /*2230*/  LOP3.LUT R9, R9, 0x800000, RZ, 0xfc, !PT ;  /* 0x0080000009097812 */ /* 0x000fc400078efcff */
[----:B------:R-:W-:Y:S02]  /*2240*/  IADD3 R3, PT, PT, -R3, RZ, RZ ;  /* 0x000000ff03037210 */ /* 0x000fe40007ffe1ff */
[----:B------:R-:W-:Y:S02]  /*2250*/  SHF.L.U32 R16, R9, R16, RZ ;  /* 0x0000001009107219 */ /* 0x000fe400000006ff */
[----:B------:R-:W-:Y:S02]  /*2260*/  FSETP.NEU.FTZ.AND P0, PT, R10, R17, PT ;  /* 0x000000110a00720b */ /* 0x000fe40003f1d000 */
[----:B------:R-:W-:Y:S02]  /*2270*/  SEL R10, R3, RZ, P2 ;  /* 0x000000ff030a7207 */ /* 0x000fe40001000000 */
[----:B------:R-:W-:Y:S02]  /*2280*/  ISETP.NE.AND P1, PT, R16, RZ, P1 ;  /* 0x000000ff1000720c */ /* 0x000fe40000f25270 */
[----:B------:R-:W-:-:S02]  /*2290*/  SHF.R.U32.HI R9, RZ, R10, R9 ;  /* 0x0000000aff097219 */ /* 0x000fc40000011609 */
[----:B------:R-:W-:Y:S02]  /*22a0*/  PLOP3.LUT P0, PT, P0, P1, PT, 0xf8, 0x8f ;  /* 0x00000000008f781c */ /* 0x000fe40000703f70 */
[----:B------:R-:W-:Y:S02]  /*22b0*/  SHF.R.U32.HI R3, RZ, 0x1, R9 ;  /* 0x00000001ff037819 */ /* 0x000fe40000011609 */
[----:B------:R-:W-:-:S04]  /*22c0*/  SEL R10, RZ, 0x1, !P0 ;  /* 0x00000001ff0a7807 */ /* 0x000fc80004000000 */
[----:B------:R-:W-:-:S04]  /*22d0*/  LOP3.LUT R10, R10, 0x1, R3, 0xf8, !PT ;  /* 0x000000010a0a7812 */ /* 0x000fc800078ef803 */
[----:B------:R-:W-:-:S05]  /*22e0*/  LOP3.LUT R10, R10, R9, RZ, 0xc0, !PT ;  /* 0x000000090a0a7212 */ /* 0x000fca00078ec0ff */
[----:B------:R-:W-:-:S05]  /*22f0*/  IMAD.IADD R3, R3, 0x1, R10 ;  /* 0x0000000103037824 */ /* 0x000fca00078e020a */
[----:B------:R-:W-:Y:S01]  /*2300*/  LOP3.LUT R0, R3, R0, RZ, 0xfc, !PT ;  /* 0x0000000003007212 */ /* 0x000fe200078efcff */
[----:B------:R-:W-:Y:S06]  /*2310*/  BRA `(.L_x_72) ;  /* 0x0000000000107947 */ /* 0x000fec0003800000 */
.L_x_71:
[----:B------:R-:W-:-:S04]  /*2320*/  LOP3.LUT R0, R0, 0x80000000, RZ, 0xc0, !PT ;  /* 0x8000000000007812 */ /* 0x000fc800078ec0ff */
[----:B------:R-:W-:Y:S01]  /*2330*/  LOP3.LUT R0, R0, 0x7f800000, RZ, 0xfc, !PT ;  /* 0x7f80000000007812 */ /* 0x000fe200078efcff */
[----:B------:R-:W-:Y:S06]  /*2340*/  BRA `(.L_x_72) ;  /* 0x0000000000047947 */ /* 0x000fec0003800000 */
.L_x_70:
[----:B------:R-:W-:-:S07]  /*2350*/  LEA R0, R9, R0, 0x17 ;  /* 0x0000000009007211 */ /* 0x000fce00078eb8ff */
.L_x_72:
[----:B------:R-:W-:Y:S05]  /*2360*/  BSYNC.RECONVERGENT B2 ;  /* 0x0000000000027941 */ /* 0x000fea0003800200 */
.L_x_69:
[----:B------:R-:W-:Y:S05]  /*2370*/  BRA `(.L_x_73) ;  /* 0x0000000000207947 */ /* 0x000fea0003800000 */
.L_x_68:
[----:B------:R-:W-:-:S04]  /*2380*/  LOP3.LUT R0, R0, 0x80000000, R3, 0x48, !PT ;  /* 0x8000000000007812 */ /* 0x000fc800078e4803 */
[----:B------:R-:W-:Y:S01]  /*2390*/  LOP3.LUT R0, R0, 0x7f800000, RZ, 0xfc, !PT ;  /* 0x7f80000000007812 */ /* 0x000fe200078efcff */
[----:B------:R-:W-:Y:S06]  /*23a0*/  BRA `(.L_x_73) ;  /* 0x0000000000147947 */ /* 0x000fec0003800000 */
.L_x_67:
[----:B------:R-:W-:Y:S01]  /*23b0*/  LOP3.LUT R0, R0, 0x80000000, R3, 0x48, !PT ;  /* 0x8000000000007812 */ /* 0x000fe200078e4803 */
[----:B------:R-:W-:Y:S06]  /*23c0*/  BRA `(.L_x_73) ;  /* 0x00000000000c7947 */ /* 0x000fec0003800000 */
.L_x_66:
[----:B------:R-:W0:Y:S01]  /*23d0*/  MUFU.RSQ R0, -QNAN ;  /* 0xffc0000000007908 */ /* 0x000e220000001400 */
[----:B------:R-:W-:Y:S05]  /*23e0*/  BRA `(.L_x_73) ;  /* 0x0000000000047947 */ /* 0x000fea0003800000 */
.L_x_65:
[----:B------:R-:W-:-:S07]  /*23f0*/  FADD.FTZ R0, R3, R0 ;  /* 0x0000000003007221 */ /* 0x000fce0000010000 */
.L_x_73:
[----:B------:R-:W-:Y:S05]  /*2400*/  BSYNC.RECONVERGENT B1 ;  /* 0x0000000000017941 */ /* 0x000fea0003800200 */
.L_x_63:
[----:B------:R-:W-:-:S04]  /*2410*/  HFMA2 R3, -RZ, RZ, 0, 0 ;  /* 0x00000000ff037431 */ /* 0x000fc800000001ff */
[----:B0-----:R-:W-:Y:S05]  /*2420*/  RET.REL.NODEC R2 `(_Z11bombardmentiiPfPi) ;  /* 0xffffffd802f47950 */ /* 0x001fea0003c3ffff */
.L_x_74:
        /* <DEDUP_REMOVED lines=13> */
.L_x_77:


//--------------------- .nv.shared._Z10relaxationiPf --------------------------
	.section	.nv.shared._Z10relaxationiPf,"aw",@nobits
	.sectionflags	@""
	.align	4
.nv.shared._Z10relaxationiPf:
	.zero		1160


//--------------------- .nv.shared.reserved.0     --------------------------
	.section	.nv.shared.reserved.0,"aw",@nobits
	.weak		__nv_reservedSMEM_offset_0_alias
	.size		__nv_reservedSMEM_offset_0_alias, 0, 64
	.other		__nv_reservedSMEM_offset_0_alias,@"STO_CUDA_RESERVED_SHARED STV_DEFAULT"
__nv_reservedSMEM_offset_0_alias:
	.zero		0
	.zero		64


//--------------------- .nv.constant0._Z10relaxationiPf --------------------------
	.section	.nv.constant0._Z10relaxationiPf,"a",@progbits
	.sectionflags	@""
	.align	4
.nv.constant0._Z10relaxationiPf:
	.zero		912


//--------------------- .nv.constant0._Z11bombardmentiiPfPi --------------------------
	.section	.nv.constant0._Z11bombardmentiiPfPi,"a",@progbits
	.sectionflags	@""
	.align	4
.nv.constant0._Z11bombardmentiiPfPi:
	.zero		920


//--------------------- SYMBOLS --------------------------

	.type		.nv.reservedSmem.offset0,@object
	.size		.nv.reservedSmem.offset0,0x4
	.type		.nv.reservedSmem.cap,@object
	.size		.nv.reservedSmem.cap,0x4
